	.target	sm_90a

	.elftype	@"ET_EXEC"


//--------------------- .note.nv.tkinfo           --------------------------
	.section	.note.nv.tkinfo,"",@"SHT_NOTE"
	.sectionflags	@"SHF_NOTE_NV_TKINFO"
	.tkinfo
        /*0018*/ 	.word	0x00000002
        /*0030*/ 	.string	""
        /*0030*/ 	.string	"ptxas"
        /*0030*/ 	.string	"Cuda compilation tools, release 13.0, V13.0.88"
        /*0030*/ 	.string	"Build cuda_13.0.r13.0/compiler.36424714_0"
        /*0030*/ 	.string	"-arch sm_90a -m 64 "



//--------------------- .note.nv.cuinfo           --------------------------
	.section	.note.nv.cuinfo,"",@"SHT_NOTE"
	.sectionflags	@"SHF_NOTE_NV_CUINFO"
        /*0018*/ 	.short	0x0002
        /*001a*/ 	.short	0x005a
        /*001c*/ 	.short	0x0082
	.zero		2


//--------------------- .nv.info                  --------------------------
	.section	.nv.info,"",@"SHT_CUDA_INFO"
	.align	4


	//----- nvinfo : EIATTR_REGCOUNT
	.align		4
        /*0000*/ 	.byte	0x04, 0x2f
        /*0002*/ 	.short	(.L_12 - .L_11)
	.align		4
.L_11:
        /*0004*/ 	.word	index@(_ZN7cutlass13device_kernelINS_4gemm6kernel13GemmUniversalIN4cute5tupleIJiiiiEEENS1_10collective13CollectiveMmaINS1_37MainloopSm90TmaGmmaWarpSpecializedFP8ILi5ENS5_IJNS4_1CILi1EEESB_SB_EEENS1_35KernelTmaWarpSpecializedCooperativeEEENS5_IJNSA_ILi256EEENSA_ILi64EEESG_EEENS_12float_e5m2_tENS5_IJlSB_lEEESI_SJ_NS4_8TiledMMAINS4_8MMA_AtomIJNS4_4SM904GMMA30MMA_64x64x32_F32E5M2E5M2_SS_TNILNSN_7ScaleInE1ELSP_1EEEEEENS4_6LayoutINS5_IJNSA_ILi2EEESB_SB_EEENS5_IJSB_NSA_ILi0EEESV_EEEEENS5_IJNS4_10UnderscoreESY_SY_EEEEENS4_13SM90_TMA_LOADENS4_14ComposedLayoutINS4_7SwizzleILi2ELi4ELi3EEENS4_18smem_ptr_flag_bitsILi8EEENSS_INS5_IJNSA_ILi8EEESG_EEENS5_IJSG_SB_EEEEEEEvNS4_8identityES11_S1B_vS1C_EENS_8epilogue10collective6detail29Sm90TmaWarpSpecializedAdapterINS1F_15DefaultEpilogueISI_SJ_SJ_NS1E_6thread17LinearCombinationISI_Li1EffLNS1J_9ScaleType4KindE0ELNS_15FloatRoundStyleE2ESI_EENS1_15EpilogueDefaultEEEEEvvEEEEvNT_6ParamsE)
        /*0008*/ 	.word	0x000000a8


	//----- nvinfo : EIATTR_FRAME_SIZE
	.align		4
.L_12:
        /*000c*/ 	.byte	0x04, 0x11
        /*000e*/ 	.short	(.L_14 - .L_13)
	.align		4
.L_13:
        /*0010*/ 	.word	index@(_ZN7cutlass13device_kernelINS_4gemm6kernel13GemmUniversalIN4cute5tupleIJiiiiEEENS1_10collective13CollectiveMmaINS1_37MainloopSm90TmaGmmaWarpSpecializedFP8ILi5ENS5_IJNS4_1CILi1EEESB_SB_EEENS1_35KernelTmaWarpSpecializedCooperativeEEENS5_IJNSA_ILi256EEENSA_ILi64EEESG_EEENS_12float_e5m2_tENS5_IJlSB_lEEESI_SJ_NS4_8TiledMMAINS4_8MMA_AtomIJNS4_4SM904GMMA30MMA_64x64x32_F32E5M2E5M2_SS_TNILNSN_7ScaleInE1ELSP_1EEEEEENS4_6LayoutINS5_IJNSA_ILi2EEESB_SB_EEENS5_IJSB_NSA_ILi0EEESV_EEEEENS5_IJNS4_10UnderscoreESY_SY_EEEEENS4_13SM90_TMA_LOADENS4_14ComposedLayoutINS4_7SwizzleILi2ELi4ELi3EEENS4_18smem_ptr_flag_bitsILi8EEENSS_INS5_IJNSA_ILi8EEESG_EEENS5_IJSG_SB_EEEEEEEvNS4_8identityES11_S1B_vS1C_EENS_8epilogue10collective6detail29Sm90TmaWarpSpecializedAdapterINS1F_15DefaultEpilogueISI_SJ_SJ_NS1E_6thread17LinearCombinationISI_Li1EffLNS1J_9ScaleType4KindE0ELNS_15FloatRoundStyleE2ESI_EENS1_15EpilogueDefaultEEEEEvvEEEEvNT_6ParamsE)
        /*0014*/ 	.word	0x00000000


	//----- nvinfo : EIATTR_MIN_STACK_SIZE
	.align		4
.L_14:
        /*0018*/ 	.byte	0x04, 0x12
        /*001a*/ 	.short	(.L_16 - .L_15)
	.align		4
.L_15:
        /*001c*/ 	.word	index@(_ZN7cutlass13device_kernelINS_4gemm6kernel13GemmUniversalIN4cute5tupleIJiiiiEEENS1_10collective13CollectiveMmaINS1_37MainloopSm90TmaGmmaWarpSpecializedFP8ILi5ENS5_IJNS4_1CILi1EEESB_SB_EEENS1_35KernelTmaWarpSpecializedCooperativeEEENS5_IJNSA_ILi256EEENSA_ILi64EEESG_EEENS_12float_e5m2_tENS5_IJlSB_lEEESI_SJ_NS4_8TiledMMAINS4_8MMA_AtomIJNS4_4SM904GMMA30MMA_64x64x32_F32E5M2E5M2_SS_TNILNSN_7ScaleInE1ELSP_1EEEEEENS4_6LayoutINS5_IJNSA_ILi2EEESB_SB_EEENS5_IJSB_NSA_ILi0EEESV_EEEEENS5_IJNS4_10UnderscoreESY_SY_EEEEENS4_13SM90_TMA_LOADENS4_14ComposedLayoutINS4_7SwizzleILi2ELi4ELi3EEENS4_18smem_ptr_flag_bitsILi8EEENSS_INS5_IJNSA_ILi8EEESG_EEENS5_IJSG_SB_EEEEEEEvNS4_8identityES11_S1B_vS1C_EENS_8epilogue10collective6detail29Sm90TmaWarpSpecializedAdapterINS1F_15DefaultEpilogueISI_SJ_SJ_NS1E_6thread17LinearCombinationISI_Li1EffLNS1J_9ScaleType4KindE0ELNS_15FloatRoundStyleE2ESI_EENS1_15EpilogueDefaultEEEEEvvEEEEvNT_6ParamsE)
        /*0020*/ 	.word	0x00000000
.L_16:


//--------------------- .nv.compat                --------------------------
	.section	.nv.compat,"",@"SHT_CUDA_COMPAT_INFO"
	.align	4
        /*0000*/ 	.byte	0x02, 0x09, 0x01, 0x00, 0x02, 0x02, 0x04, 0x00, 0x02, 0x05, 0x05, 0x00, 0x03, 0x07, 0x01, 0x01
        /*0010*/ 	.byte	0x02, 0x03, 0x01, 0x00, 0x02, 0x06, 0x01, 0x00, 0x04, 0x0b, 0x08, 0x00, 0x00, 0x00, 0x00, 0x00
        /*0020*/ 	.byte	0x00, 0x00, 0x00, 0x00


//--------------------- .nv.info._ZN7cutlass13device_kernelINS_4gemm6kernel13GemmUniversalIN4cute5tupleIJiiiiEEENS1_10collective13CollectiveMmaINS1_37MainloopSm90TmaGmmaWarpSpecializedFP8ILi5ENS5_IJNS4_1CILi1EEESB_SB_EEENS1_35KernelTmaWarpSpecializedCooperativeEEENS5_IJNSA_ILi256EEENSA_ILi64EEESG_EEENS_12float_e5m2_tENS5_IJlSB_lEEESI_SJ_NS4_8TiledMMAINS4_8MMA_AtomIJNS4_4SM904GMMA30MMA_64x64x32_F32E5M2E5M2_SS_TNILNSN_7ScaleInE1ELSP_1EEEEEENS4_6LayoutINS5_IJNSA_ILi2EEESB_SB_EEENS5_IJSB_NSA_ILi0EEESV_EEEEENS5_IJNS4_10UnderscoreESY_SY_EEEEENS4_13SM90_TMA_LOADENS4_14ComposedLayoutINS4_7SwizzleILi2ELi4ELi3EEENS4_18smem_ptr_flag_bitsILi8EEENSS_INS5_IJNSA_ILi8EEESG_EEENS5_IJSG_SB_EEEEEEEvNS4_8identityES11_S1B_vS1C_EENS_8epilogue10collective6detail29Sm90TmaWarpSpecializedAdapterINS1F_15DefaultEpilogueISI_SJ_SJ_NS1E_6thread17LinearCombinationISI_Li1EffLNS1J_9ScaleType4KindE0ELNS_15FloatRoundStyleE2ESI_EENS1_15EpilogueDefaultEEEEEvvEEEEvNT_6ParamsE --------------------------
	.section	.nv.info._ZN7cutlass13device_kernelINS_4gemm6kernel13GemmUniversalIN4cute5tupleIJiiiiEEENS1_10collective13CollectiveMmaINS1_37MainloopSm90TmaGmmaWarpSpecializedFP8ILi5ENS5_IJNS4_1CILi1EEESB_SB_EEENS1_35KernelTmaWarpSpecializedCooperativeEEENS5_IJNSA_ILi256EEENSA_ILi64EEESG_EEENS_12float_e5m2_tENS5_IJlSB_lEEESI_SJ_NS4_8TiledMMAINS4_8MMA_AtomIJNS4_4SM904GMMA30MMA_64x64x32_F32E5M2E5M2_SS_TNILNSN_7ScaleInE1ELSP_1EEEEEENS4_6LayoutINS5_IJNSA_ILi2EEESB_SB_EEENS5_IJSB_NSA_ILi0EEESV_EEEEENS5_IJNS4_10UnderscoreESY_SY_EEEEENS4_13SM90_TMA_LOADENS4_14ComposedLayoutINS4_7SwizzleILi2ELi4ELi3EEENS4_18smem_ptr_flag_bitsILi8EEENSS_INS5_IJNSA_ILi8EEESG_EEENS5_IJSG_SB_EEEEEEEvNS4_8identityES11_S1B_vS1C_EENS_8epilogue10collective6detail29Sm90TmaWarpSpecializedAdapterINS1F_15DefaultEpilogueISI_SJ_SJ_NS1E_6thread17LinearCombinationISI_Li1EffLNS1J_9ScaleType4KindE0ELNS_15FloatRoundStyleE2ESI_EENS1_15EpilogueDefaultEEEEEvvEEEEvNT_6ParamsE,"",@"SHT_CUDA_INFO"
	.sectionflags	@""
	.align	4


	//----- nvinfo : EIATTR_CUDA_API_VERSION
	.align		4
        /*0000*/ 	.byte	0x04, 0x37
        /*0002*/ 	.short	(.L_18 - .L_17)
.L_17:
        /*0004*/ 	.word	0x00000082


	//----- nvinfo : EIATTR_KPARAM_INFO
	.align		4
.L_18:
        /*0008*/ 	.byte	0x04, 0x17
        /*000a*/ 	.short	(.L_20 - .L_19)
.L_19:
        /*000c*/ 	.word	0x00000000
        /*0010*/ 	.short	0x0000
        /*0012*/ 	.short	0x0070
        /*0014*/ 	.byte	0x00, 0xf0, 0x01, 0x10


	//----- nvinfo : EIATTR_SPARSE_MMA_MASK
	.align		4
.L_20:
        /*0018*/ 	.byte	0x03, 0x50
        /*001a*/ 	.short	0x0000


	//----- nvinfo : EIATTR_MAXREG_COUNT
	.align		4
        /*001c*/ 	.byte	0x03, 0x1b
        /*001e*/ 	.short	0x00a8


	//----- nvinfo : EIATTR_NUM_BARRIERS
	.align		4
        /*0020*/ 	.byte	0x02, 0x4c
        /*0022*/ 	.byte	0x01
	.zero		1


	//----- nvinfo : EIATTR_MERCURY_ISA_VERSION
	.align		4
        /*0024*/ 	.byte	0x03, 0x5f
        /*0026*/ 	.short	0x0101


	//----- nvinfo : EIATTR_INT_WARP_WIDE_INSTR_OFFSETS
	.align		4
        /*0028*/ 	.byte	0x04, 0x31
        /*002a*/ 	.short	(.L_22 - .L_21)


	//   ....[0]....
.L_21:
        /*002c*/ 	.word	0x000003f0


	//   ....[1]....
        /*0030*/ 	.word	0x00000400


	//   ....[2]....
        /*0034*/ 	.word	0x000004f0


	//----- nvinfo : EIATTR_COOP_GROUP_MASK_REGIDS
	.align		4
.L_22:
        /*0038*/ 	.byte	0x04, 0x29
        /*003a*/ 	.short	(.L_24 - .L_23)


	//   ....[0]....
.L_23:
        /*003c*/ 	.word	0xffffffff


	//   ....[1]....
        /*0040*/ 	.word	0xffffffff


	//   ....[2]....
        /*0044*/ 	.word	0xffffffff


	//   ....[3]....
        /*0048*/ 	.word	0xffffffff


	//   ....[4]....
        /*004c*/ 	.word	0xffffffff


	//----- nvinfo : EIATTR_COOP_GROUP_INSTR_OFFSETS
	.align		4
.L_24:
        /*0050*/ 	.byte	0x04, 0x28
        /*0052*/ 	.short	(.L_26 - .L_25)


	//   ....[0]....
.L_25:
        /*0054*/ 	.word	0x00000060


	//   ....[1]....
        /*0058*/ 	.word	0x00000070


	//   ....[2]....
        /*005c*/ 	.word	0x00000130


	//   ....[3]....
        /*0060*/ 	.word	0x000002e0


	//   ....[4]....
        /*0064*/ 	.word	0x00000fe0


	//----- nvinfo : EIATTR_REG_RECONFIG
	.align		4
.L_26:
        /*0068*/ 	.byte	0x01, 0x54
	.zero		2


	//----- nvinfo : EIATTR_MBARRIER_INSTR_OFFSETS
	.align		4
        /*006c*/ 	.byte	0x04, 0x39
        /*006e*/ 	.short	(.L_28 - .L_27)


	//   ....[0]....
.L_27:
        /*0070*/ 	.word	0x00000230
        /*0074*/ 	.word	0x000000ff
        /*0078*/ 	.word	0x00000000
        /*007c*/ 	.short	0x0100
        /*007e*/ 	.byte	0x08
	.zero		1


	//   ....[1]....
        /*0080*/ 	.word	0x00000240
        /*0084*/ 	.word	0x000000ff
        /*0088*/ 	.word	0x00000028
        /*008c*/ 	.short	0x0100
        /*008e*/ 	.byte	0x08
	.zero		1


	//   ....[2]....
        /*0090*/ 	.word	0x00000250
        /*0094*/ 	.word	0x000000ff
        /*0098*/ 	.word	0x00000008
        /*009c*/ 	.short	0x0100
        /*009e*/ 	.byte	0x08
	.zero		1


	//   ....[3]....
        /*00a0*/ 	.word	0x00000260
        /*00a4*/ 	.word	0x000000ff
        /*00a8*/ 	.word	0x00000030
        /*00ac*/ 	.short	0x0100
        /*00ae*/ 	.byte	0x08
	.zero		1


	//   ....[4]....
        /*00b0*/ 	.word	0x00000270
        /*00b4*/ 	.word	0x000000ff
        /*00b8*/ 	.word	0x00000010
        /*00bc*/ 	.short	0x0100
        /*00be*/ 	.byte	0x08
	.zero		1


	//   ....[5]....
        /*00c0*/ 	.word	0x00000280
        /*00c4*/ 	.word	0x000000ff
        /*00c8*/ 	.word	0x00000038
        /*00cc*/ 	.short	0x0100
        /*00ce*/ 	.byte	0x08
	.zero		1


	//   ....[6]....
        /*00d0*/ 	.word	0x00000290
        /*00d4*/ 	.word	0x000000ff
        /*00d8*/ 	.word	0x00000018
        /*00dc*/ 	.short	0x0100
        /*00de*/ 	.byte	0x08
	.zero		1


	//   ....[7]....
        /*00e0*/ 	.word	0x000002a0
        /*00e4*/ 	.word	0x000000ff
        /*00e8*/ 	.word	0x00000040
        /*00ec*/ 	.short	0x0100
        /*00ee*/ 	.byte	0x08
	.zero		1


	//   ....[8]....
        /*00f0*/ 	.word	0x000002b0
        /*00f4*/ 	.word	0x000000ff
        /*00f8*/ 	.word	0x00000020
        /*00fc*/ 	.short	0x0100
        /*00fe*/ 	.byte	0x08
	.zero		1


	//   ....[9]....
        /*0100*/ 	.word	0x000002c0
        /*0104*/ 	.word	0x000000ff
        /*0108*/ 	.word	0x00000048
        /*010c*/ 	.short	0x0100
        /*010e*/ 	.byte	0x08
	.zero		1


	//   ....[10]....
        /*0110*/ 	.word	0x00000540
        /*0114*/ 	.word	0x000000ff
        /*0118*/ 	.word	0x00000060
        /*011c*/ 	.short	0x0100
        /*011e*/ 	.byte	0x06
	.zero		1


	//   ....[11]....
        /*0120*/ 	.word	0x000005a0
        /*0124*/ 	.word	0x000000ff
        /*0128*/ 	.word	0x00000068
        /*012c*/ 	.short	0x0100
        /*012e*/ 	.byte	0x06
	.zero		1


	//   ....[12]....
        /*0130*/ 	.word	0x00001510
        /*0134*/ 	.word	0x000000ff
        /*0138*/ 	.word	0x00000000
        /*013c*/ 	.short	0x010a
        /*013e*/ 	.byte	0x06
	.zero		1


	//   ....[13]....
        /*0140*/ 	.word	0x00001550
        /*0144*/ 	.word	0x000000ff
        /*0148*/ 	.word	0x00000000
        /*014c*/ 	.short	0x010a
        /*014e*/ 	.byte	0x06
	.zero		1


	//   ....[14]....
        /*0150*/ 	.word	0x00001f20
        /*0154*/ 	.word	0x000000ff
        /*0158*/ 	.word	0x00000000
        /*015c*/ 	.short	0x010a
        /*015e*/ 	.byte	0x0c
	.zero		1


	//   ....[15]....
        /*0160*/ 	.word	0x00001f60
        /*0164*/ 	.word	0x000000ff
        /*0168*/ 	.word	0x00000000
        /*016c*/ 	.short	0x010a
        /*016e*/ 	.byte	0x0c
	.zero		1


	//   ....[16]....
        /*0170*/ 	.word	0x00002630
        /*0174*/ 	.word	0x000000ff
        /*0178*/ 	.word	0x00000000
        /*017c*/ 	.short	0x0101
        /*017e*/ 	.byte	0x08
	.zero		1


	//   ....[17]....
        /*0180*/ 	.word	0x00002c80
        /*0184*/ 	.word	0x000000ff
        /*0188*/ 	.word	0x00000000
        /*018c*/ 	.short	0x0101
        /*018e*/ 	.byte	0x08
	.zero		1


	//   ....[18]....
        /*0190*/ 	.word	0x00008790
        /*0194*/ 	.word	0x00000013
        /*0198*/ 	.word	0x00000028
        /*019c*/ 	.short	0x010a
        /*019e*/ 	.byte	0x3f
	.zero		1


	//   ....[19]....
        /*01a0*/ 	.word	0x00008b30
        /*01a4*/ 	.word	0x00000008
        /*01a8*/ 	.word	0x00000068
        /*01ac*/ 	.short	0x0101
        /*01ae*/ 	.byte	0x3f
	.zero		1


	//   ....[20]....
        /*01b0*/ 	.word	0x00009240
        /*01b4*/ 	.word	0x00000006
        /*01b8*/ 	.word	0x00000000
        /*01bc*/ 	.short	0x010a
        /*01be*/ 	.byte	0x3f
	.zero		1


	//   ....[21]....
        /*01c0*/ 	.word	0x000092c0
        /*01c4*/ 	.word	0x00000007
        /*01c8*/ 	.word	0x00000000
        /*01cc*/ 	.short	0x010a
        /*01ce*/ 	.byte	0x3f
	.zero		1


	//   ....[22]....
        /*01d0*/ 	.word	0x00009350
        /*01d4*/ 	.word	0x0000000a
        /*01d8*/ 	.word	0x00000000
        /*01dc*/ 	.short	0x010a
        /*01de*/ 	.byte	0x3f
	.zero		1


	//   ....[23]....
        /*01e0*/ 	.word	0x000093e0
        /*01e4*/ 	.word	0x0000000b
        /*01e8*/ 	.word	0x00000000
        /*01ec*/ 	.short	0x010a
        /*01ee*/ 	.byte	0x3f
	.zero		1


	//   ....[24]....
        /*01f0*/ 	.word	0x00009470
        /*01f4*/ 	.word	0x00000003
        /*01f8*/ 	.word	0x00000000
        /*01fc*/ 	.short	0x010a
        /*01fe*/ 	.byte	0x3f
	.zero		1


	//   ....[25]....
        /*0200*/ 	.word	0x000094e0
        /*0204*/ 	.word	0x0000000b
        /*0208*/ 	.word	0x00000000
        /*020c*/ 	.short	0x010a
        /*020e*/ 	.byte	0x3f
	.zero		1


	//   ....[26]....
        /*0210*/ 	.word	0x00009540
        /*0214*/ 	.word	0x0000000c
        /*0218*/ 	.word	0x00000000
        /*021c*/ 	.short	0x010a
        /*021e*/ 	.byte	0x3f
	.zero		1


	//   ....[27]....
        /*0220*/ 	.word	0x00009610
        /*0224*/ 	.word	0x00000013
        /*0228*/ 	.word	0x00000028
        /*022c*/ 	.short	0x010a
        /*022e*/ 	.byte	0x3f
	.zero		1


	//   ....[28]....
        /*0230*/ 	.word	0x000096f0
        /*0234*/ 	.word	0x00000006
        /*0238*/ 	.word	0x00000000
        /*023c*/ 	.short	0x010a
        /*023e*/ 	.byte	0x3f
	.zero		1


	//   ....[29]....
        /*0240*/ 	.word	0x00009740
        /*0244*/ 	.word	0x00000007
        /*0248*/ 	.word	0x00000000
        /*024c*/ 	.short	0x010a
        /*024e*/ 	.byte	0x3f
	.zero		1


	//   ....[30]....
        /*0250*/ 	.word	0x00009790
        /*0254*/ 	.word	0x0000000a
        /*0258*/ 	.word	0x00000000
        /*025c*/ 	.short	0x010a
        /*025e*/ 	.byte	0x3f
	.zero		1


	//   ....[31]....
        /*0260*/ 	.word	0x000097e0
        /*0264*/ 	.word	0x0000000b
        /*0268*/ 	.word	0x00000000
        /*026c*/ 	.short	0x010a
        /*026e*/ 	.byte	0x3f
	.zero		1


	//----- nvinfo : EIATTR_NUM_MBARRIERS
	.align		4
.L_28:
        /*0270*/ 	.byte	0x03, 0x38
        /*0272*/ 	.short	0x000c


	//----- nvinfo : EIATTR_EXIT_INSTR_OFFSETS
	.align		4
        /*0274*/ 	.byte	0x04, 0x1c
        /*0276*/ 	.short	(.L_30 - .L_29)


	//   ....[0]....
.L_29:
        /*0278*/ 	.word	0x000005f0


	//   ....[1]....
        /*027c*/ 	.word	0x00000eb0


	//   ....[2]....
        /*0280*/ 	.word	0x00007e00


	//   ....[3]....
        /*0284*/ 	.word	0x00008430


	//   ....[4]....
        /*0288*/ 	.word	0x000094c0


	//----- nvinfo : EIATTR_MAX_THREADS
	.align		4
.L_30:
        /*028c*/ 	.byte	0x04, 0x05
        /*028e*/ 	.short	(.L_32 - .L_31)
.L_31:
        /*0290*/ 	.word	0x00000180
        /*0294*/ 	.word	0x00000001
        /*0298*/ 	.word	0x00000001


	//----- nvinfo : EIATTR_CRS_STACK_SIZE
	.align		4
.L_32:
        /*029c*/ 	.byte	0x04, 0x1e
        /*029e*/ 	.short	(.L_34 - .L_33)
.L_33:
        /*02a0*/ 	.word	0x00000000


	//----- nvinfo : EIATTR_CBANK_PARAM_SIZE
	.align		4
.L_34:
        /*02a4*/ 	.byte	0x03, 0x19
        /*02a6*/ 	.short	0x0470


	//----- nvinfo : EIATTR_PARAM_CBANK
	.align		4
        /*02a8*/ 	.byte	0x04, 0x0a
        /*02aa*/ 	.short	(.L_36 - .L_35)
	.align		4
.L_35:
        /*02ac*/ 	.word	index@(.nv.constant0._ZN7cutlass13device_kernelINS_4gemm6kernel13GemmUniversalIN4cute5tupleIJiiiiEEENS1_10collective13CollectiveMmaINS1_37MainloopSm90TmaGmmaWarpSpecializedFP8ILi5ENS5_IJNS4_1CILi1EEESB_SB_EEENS1_35KernelTmaWarpSpecializedCooperativeEEENS5_IJNSA_ILi256EEENSA_ILi64EEESG_EEENS_12float_e5m2_tENS5_IJlSB_lEEESI_SJ_NS4_8TiledMMAINS4_8MMA_AtomIJNS4_4SM904GMMA30MMA_64x64x32_F32E5M2E5M2_SS_TNILNSN_7ScaleInE1ELSP_1EEEEEENS4_6LayoutINS5_IJNSA_ILi2EEESB_SB_EEENS5_IJSB_NSA_ILi0EEESV_EEEEENS5_IJNS4_10UnderscoreESY_SY_EEEEENS4_13SM90_TMA_LOADENS4_14ComposedLayoutINS4_7SwizzleILi2ELi4ELi3EEENS4_18smem_ptr_flag_bitsILi8EEENSS_INS5_IJNSA_ILi8EEESG_EEENS5_IJSG_SB_EEEEEEEvNS4_8identityES11_S1B_vS1C_EENS_8epilogue10collective6detail29Sm90TmaWarpSpecializedAdapterINS1F_15DefaultEpilogueISI_SJ_SJ_NS1E_6thread17LinearCombinationISI_Li1EffLNS1J_9ScaleType4KindE0ELNS_15FloatRoundStyleE2ESI_EENS1_15EpilogueDefaultEEEEEvvEEEEvNT_6ParamsE)
        /*02b0*/ 	.short	0x0210
        /*02b2*/ 	.short	0x0470


	//----- nvinfo : EIATTR_SW_WAR
	.align		4
.L_36:
        /*02b4*/ 	.byte	0x04, 0x36
        /*02b6*/ 	.short	(.L_38 - .L_37)
.L_37:
        /*02b8*/ 	.word	0x00000008
.L_38:


//--------------------- .nv.callgraph             --------------------------
	.section	.nv.callgraph,"",@"SHT_CUDA_CALLGRAPH"
	.align	4
	.sectionentsize	8
	.align		4
        /*0000*/ 	.word	0x00000000
	.align		4
        /*0004*/ 	.word	0xffffffff
	.align		4
        /*0008*/ 	.word	0x00000000
	.align		4
        /*000c*/ 	.word	0xfffffffe
	.align		4
        /*0010*/ 	.word	0x00000000
	.align		4
        /*0014*/ 	.word	0xfffffffd
	.align		4
        /*0018*/ 	.word	0x00000000
	.align		4
        /*001c*/ 	.word	0xfffffffc


//--------------------- .nv.constant4             --------------------------
	.section	.nv.constant4,"a",@progbits
	.align	8
	.align		8
.nv.constant4:
        /*0000*/ 	.dword	_ZN39_INTERNAL_a8cca1c0_4_k_cu_52412d71_47904cuda3std3__45__cpo5beginE
	.align		8
        /*0008*/ 	.dword	_ZN39_INTERNAL_a8cca1c0_4_k_cu_52412d71_47904cuda3std3__45__cpo3endE
	.align		8
        /*0010*/ 	.dword	_ZN39_INTERNAL_a8cca1c0_4_k_cu_52412d71_47904cuda3std3__45__cpo6cbeginE
	.align		8
        /*0018*/ 	.dword	_ZN39_INTERNAL_a8cca1c0_4_k_cu_52412d71_47904cuda3std3__45__cpo4cendE
	.align		8
        /*0020*/ 	.dword	_ZN39_INTERNAL_a8cca1c0_4_k_cu_52412d71_47904cuda3std3__441_GLOBAL__N__a8cca1c0_4_k_cu_52412d71_47906ignoreE
	.align		8
        /*0028*/ 	.dword	_ZN39_INTERNAL_a8cca1c0_4_k_cu_52412d71_47904cuda3std3__419piecewise_constructE
	.align		8
        /*0030*/ 	.dword	_ZN39_INTERNAL_a8cca1c0_4_k_cu_52412d71_47904cuda3std3__48in_placeE
	.align		8
        /*0038*/ 	.dword	_ZN39_INTERNAL_a8cca1c0_4_k_cu_52412d71_47904cuda3std6ranges3__45__cpo4swapE
	.align		8
        /*0040*/ 	.dword	_ZN39_INTERNAL_a8cca1c0_4_k_cu_52412d71_47904cuda3std6ranges3__45__cpo9iter_moveE
	.align		8
        /*0048*/ 	.dword	_ZN39_INTERNAL_a8cca1c0_4_k_cu_52412d71_47904cute7productE
	.align		8
        /*0050*/ 	.dword	_ZN39_INTERNAL_a8cca1c0_4_k_cu_52412d71_47904cute1_E


//--------------------- .text._ZN7cutlass13device_kernelINS_4gemm6kernel13GemmUniversalIN4cute5tupleIJiiiiEEENS1_10collective13CollectiveMmaINS1_37MainloopSm90TmaGmmaWarpSpecializedFP8ILi5ENS5_IJNS4_1CILi1EEESB_SB_EEENS1_35KernelTmaWarpSpecializedCooperativeEEENS5_IJNSA_ILi256EEENSA_ILi64EEESG_EEENS_12float_e5m2_tENS5_IJlSB_lEEESI_SJ_NS4_8TiledMMAINS4_8MMA_AtomIJNS4_4SM904GMMA30MMA_64x64x32_F32E5M2E5M2_SS_TNILNSN_7ScaleInE1ELSP_1EEEEEENS4_6LayoutINS5_IJNSA_ILi2EEESB_SB_EEENS5_IJSB_NSA_ILi0EEESV_EEEEENS5_IJNS4_10UnderscoreESY_SY_EEEEENS4_13SM90_TMA_LOADENS4_14ComposedLayoutINS4_7SwizzleILi2ELi4ELi3EEENS4_18smem_ptr_flag_bitsILi8EEENSS_INS5_IJNSA_ILi8EEESG_EEENS5_IJSG_SB_EEEEEEEvNS4_8identityES11_S1B_vS1C_EENS_8epilogue10collective6detail29Sm90TmaWarpSpecializedAdapterINS1F_15DefaultEpilogueISI_SJ_SJ_NS1E_6thread17LinearCombinationISI_Li1EffLNS1J_9ScaleType4KindE0ELNS_15FloatRoundStyleE2ESI_EENS1_15EpilogueDefaultEEEEEvvEEEEvNT_6ParamsE --------------------------
	.section	.text._ZN7cutlass13device_kernelINS_4gemm6kernel13GemmUniversalIN4cute5tupleIJiiiiEEENS1_10collective13CollectiveMmaINS1_37MainloopSm90TmaGmmaWarpSpecializedFP8ILi5ENS5_IJNS4_1CILi1EEESB_SB_EEENS1_35KernelTmaWarpSpecializedCooperativeEEENS5_IJNSA_ILi256EEENSA_ILi64EEESG_EEENS_12float_e5m2_tENS5_IJlSB_lEEESI_SJ_NS4_8TiledMMAINS4_8MMA_AtomIJNS4_4SM904GMMA30MMA_64x64x32_F32E5M2E5M2_SS_TNILNSN_7ScaleInE1ELSP_1EEEEEENS4_6LayoutINS5_IJNSA_ILi2EEESB_SB_EEENS5_IJSB_NSA_ILi0EEESV_EEEEENS5_IJNS4_10UnderscoreESY_SY_EEEEENS4_13SM90_TMA_LOADENS4_14ComposedLayoutINS4_7SwizzleILi2ELi4ELi3EEENS4_18smem_ptr_flag_bitsILi8EEENSS_INS5_IJNSA_ILi8EEESG_EEENS5_IJSG_SB_EEEEEEEvNS4_8identityES11_S1B_vS1C_EENS_8epilogue10collective6detail29Sm90TmaWarpSpecializedAdapterINS1F_15DefaultEpilogueISI_SJ_SJ_NS1E_6thread17LinearCombinationISI_Li1EffLNS1J_9ScaleType4KindE0ELNS_15FloatRoundStyleE2ESI_EENS1_15EpilogueDefaultEEEEEvvEEEEvNT_6ParamsE,"ax",@progbits
	.align	128
.text._ZN7cutlass13device_kernelINS_4gemm6kernel13GemmUniversalIN4cute5tupleIJiiiiEEENS1_10collective13CollectiveMmaINS1_37MainloopSm90TmaGmmaWarpSpecializedFP8ILi5ENS5_IJNS4_1CILi1EEESB_SB_EEENS1_35KernelTmaWarpSpecializedCooperativeEEENS5_IJNSA_ILi256EEENSA_ILi64EEESG_EEENS_12float_e5m2_tENS5_IJlSB_lEEESI_SJ_NS4_8TiledMMAINS4_8MMA_AtomIJNS4_4SM904GMMA30MMA_64x64x32_F32E5M2E5M2_SS_TNILNSN_7ScaleInE1ELSP_1EEEEEENS4_6LayoutINS5_IJNSA_ILi2EEESB_SB_EEENS5_IJSB_NSA_ILi0EEESV_EEEEENS5_IJNS4_10UnderscoreESY_SY_EEEEENS4_13SM90_TMA_LOADENS4_14ComposedLayoutINS4_7SwizzleILi2ELi4ELi3EEENS4_18smem_ptr_flag_bitsILi8EEENSS_INS5_IJNSA_ILi8EEESG_EEENS5_IJSG_SB_EEEEEEEvNS4_8identityES11_S1B_vS1C_EENS_8epilogue10collective6detail29Sm90TmaWarpSpecializedAdapterINS1F_15DefaultEpilogueISI_SJ_SJ_NS1E_6thread17LinearCombinationISI_Li1EffLNS1J_9ScaleType4KindE0ELNS_15FloatRoundStyleE2ESI_EENS1_15EpilogueDefaultEEEEEvvEEEEvNT_6ParamsE:
        .type           _ZN7cutlass13device_kernelINS_4gemm6kernel13GemmUniversalIN4cute5tupleIJiiiiEEENS1_10collective13CollectiveMmaINS1_37MainloopSm90TmaGmmaWarpSpecializedFP8ILi5ENS5_IJNS4_1CILi1EEESB_SB_EEENS1_35KernelTmaWarpSpecializedCooperativeEEENS5_IJNSA_ILi256EEENSA_ILi64EEESG_EEENS_12float_e5m2_tENS5_IJlSB_lEEESI_SJ_NS4_8TiledMMAINS4_8MMA_AtomIJNS4_4SM904GMMA30MMA_64x64x32_F32E5M2E5M2_SS_TNILNSN_7ScaleInE1ELSP_1EEEEEENS4_6LayoutINS5_IJNSA_ILi2EEESB_SB_EEENS5_IJSB_NSA_ILi0EEESV_EEEEENS5_IJNS4_10UnderscoreESY_SY_EEEEENS4_13SM90_TMA_LOADENS4_14ComposedLayoutINS4_7SwizzleILi2ELi4ELi3EEENS4_18smem_ptr_flag_bitsILi8EEENSS_INS5_IJNSA_ILi8EEESG_EEENS5_IJSG_SB_EEEEEEEvNS4_8identityES11_S1B_vS1C_EENS_8epilogue10collective6detail29Sm90TmaWarpSpecializedAdapterINS1F_15DefaultEpilogueISI_SJ_SJ_NS1E_6thread17LinearCombinationISI_Li1EffLNS1J_9ScaleType4KindE0ELNS_15FloatRoundStyleE2ESI_EENS1_15EpilogueDefaultEEEEEvvEEEEvNT_6ParamsE,@function
        .size           _ZN7cutlass13device_kernelINS_4gemm6kernel13GemmUniversalIN4cute5tupleIJiiiiEEENS1_10collective13CollectiveMmaINS1_37MainloopSm90TmaGmmaWarpSpecializedFP8ILi5ENS5_IJNS4_1CILi1EEESB_SB_EEENS1_35KernelTmaWarpSpecializedCooperativeEEENS5_IJNSA_ILi256EEENSA_ILi64EEESG_EEENS_12float_e5m2_tENS5_IJlSB_lEEESI_SJ_NS4_8TiledMMAINS4_8MMA_AtomIJNS4_4SM904GMMA30MMA_64x64x32_F32E5M2E5M2_SS_TNILNSN_7ScaleInE1ELSP_1EEEEEENS4_6LayoutINS5_IJNSA_ILi2EEESB_SB_EEENS5_IJSB_NSA_ILi0EEESV_EEEEENS5_IJNS4_10UnderscoreESY_SY_EEEEENS4_13SM90_TMA_LOADENS4_14ComposedLayoutINS4_7SwizzleILi2ELi4ELi3EEENS4_18smem_ptr_flag_bitsILi8EEENSS_INS5_IJNSA_ILi8EEESG_EEENS5_IJSG_SB_EEEEEEEvNS4_8identityES11_S1B_vS1C_EENS_8epilogue10collective6detail29Sm90TmaWarpSpecializedAdapterINS1F_15DefaultEpilogueISI_SJ_SJ_NS1E_6thread17LinearCombinationISI_Li1EffLNS1J_9ScaleType4KindE0ELNS_15FloatRoundStyleE2ESI_EENS1_15EpilogueDefaultEEEEEvvEEEEvNT_6ParamsE,(.L_x_203 - _ZN7cutlass13device_kernelINS_4gemm6kernel13GemmUniversalIN4cute5tupleIJiiiiEEENS1_10collective13CollectiveMmaINS1_37MainloopSm90TmaGmmaWarpSpecializedFP8ILi5ENS5_IJNS4_1CILi1EEESB_SB_EEENS1_35KernelTmaWarpSpecializedCooperativeEEENS5_IJNSA_ILi256EEENSA_ILi64EEESG_EEENS_12float_e5m2_tENS5_IJlSB_lEEESI_SJ_NS4_8TiledMMAINS4_8MMA_AtomIJNS4_4SM904GMMA30MMA_64x64x32_F32E5M2E5M2_SS_TNILNSN_7ScaleInE1ELSP_1EEEEEENS4_6LayoutINS5_IJNSA_ILi2EEESB_SB_EEENS5_IJSB_NSA_ILi0EEESV_EEEEENS5_IJNS4_10UnderscoreESY_SY_EEEEENS4_13SM90_TMA_LOADENS4_14ComposedLayoutINS4_7SwizzleILi2ELi4ELi3EEENS4_18smem_ptr_flag_bitsILi8EEENSS_INS5_IJNSA_ILi8EEESG_EEENS5_IJSG_SB_EEEEEEEvNS4_8identityES11_S1B_vS1C_EENS_8epilogue10collective6detail29Sm90TmaWarpSpecializedAdapterINS1F_15DefaultEpilogueISI_SJ_SJ_NS1E_6thread17LinearCombinationISI_Li1EffLNS1J_9ScaleType4KindE0ELNS_15FloatRoundStyleE2ESI_EENS1_15EpilogueDefaultEEEEEvvEEEEvNT_6ParamsE)
        .other          _ZN7cutlass13device_kernelINS_4gemm6kernel13GemmUniversalIN4cute5tupleIJiiiiEEENS1_10collective13CollectiveMmaINS1_37MainloopSm90TmaGmmaWarpSpecializedFP8ILi5ENS5_IJNS4_1CILi1EEESB_SB_EEENS1_35KernelTmaWarpSpecializedCooperativeEEENS5_IJNSA_ILi256EEENSA_ILi64EEESG_EEENS_12float_e5m2_tENS5_IJlSB_lEEESI_SJ_NS4_8TiledMMAINS4_8MMA_AtomIJNS4_4SM904GMMA30MMA_64x64x32_F32E5M2E5M2_SS_TNILNSN_7ScaleInE1ELSP_1EEEEEENS4_6LayoutINS5_IJNSA_ILi2EEESB_SB_EEENS5_IJSB_NSA_ILi0EEESV_EEEEENS5_IJNS4_10UnderscoreESY_SY_EEEEENS4_13SM90_TMA_LOADENS4_14ComposedLayoutINS4_7SwizzleILi2ELi4ELi3EEENS4_18smem_ptr_flag_bitsILi8EEENSS_INS5_IJNSA_ILi8EEESG_EEENS5_IJSG_SB_EEEEEEEvNS4_8identityES11_S1B_vS1C_EENS_8epilogue10collective6detail29Sm90TmaWarpSpecializedAdapterINS1F_15DefaultEpilogueISI_SJ_SJ_NS1E_6thread17LinearCombinationISI_Li1EffLNS1J_9ScaleType4KindE0ELNS_15FloatRoundStyleE2ESI_EENS1_15EpilogueDefaultEEEEEvvEEEEvNT_6ParamsE,@"STO_CUDA_ENTRY STV_DEFAULT"
_ZN7cutlass13device_kernelINS_4gemm6kernel13GemmUniversalIN4cute5tupleIJiiiiEEENS1_10collective13CollectiveMmaINS1_37MainloopSm90TmaGmmaWarpSpecializedFP8ILi5ENS5_IJNS4_1CILi1EEESB_SB_EEENS1_35KernelTmaWarpSpecializedCooperativeEEENS5_IJNSA_ILi256EEENSA_ILi64EEESG_EEENS_12float_e5m2_tENS5_IJlSB_lEEESI_SJ_NS4_8TiledMMAINS4_8MMA_AtomIJNS4_4SM904GMMA30MMA_64x64x32_F32E5M2E5M2_SS_TNILNSN_7ScaleInE1ELSP_1EEEEEENS4_6LayoutINS5_IJNSA_ILi2EEESB_SB_EEENS5_IJSB_NSA_ILi0EEESV_EEEEENS5_IJNS4_10UnderscoreESY_SY_EEEEENS4_13SM90_TMA_LOADENS4_14ComposedLayoutINS4_7SwizzleILi2ELi4ELi3EEENS4_18smem_ptr_flag_bitsILi8EEENSS_INS5_IJNSA_ILi8EEESG_EEENS5_IJSG_SB_EEEEEEEvNS4_8identityES11_S1B_vS1C_EENS_8epilogue10collective6detail29Sm90TmaWarpSpecializedAdapterINS1F_15DefaultEpilogueISI_SJ_SJ_NS1E_6thread17LinearCombinationISI_Li1EffLNS1J_9ScaleType4KindE0ELNS_15FloatRoundStyleE2ESI_EENS1_15EpilogueDefaultEEEEEvvEEEEvNT_6ParamsE:
[----:B------:R-:W-:Y:S01]  /*0000*/  LDC R1, c[0x0][0x28] ;  /* 0x00000a00ff017b82 */ /* 0x000fe20000000800 */
[----:B------:R-:W0:Y:S01]  /*0010*/  S2R R0, SR_TID.X ;  /* 0x0000000000007919 */ /* 0x000e220000002100 */
[----:B------:R-:W-:Y:S01]  /*0020*/  ELECT P0, URZ, PT ;  /* 0x00000000003f782f */ /* 0x000fe20003800000 */
[----:B------:R-:W-:Y:S01]  /*0030*/  BSSY B0, `(.L_x_0) ;  /* 0x000000f000007945 */ /* 0x000fe20003800000 */
[--C-:B0-----:R-:W-:Y:S02]  /*0040*/  SHF.R.U32.HI R2, RZ, 0x5, R0.reuse ;  /* 0x00000005ff027819 */ /* 0x101fe40000011600 */
[----:B------:R-:W-:-:S03]  /*0050*/  SHF.R.U32.HI R3, RZ, 0x7, R0 ;  /* 0x00000007ff037819 */ /* 0x000fc60000011600 */
[----:B------:R-:W0:Y:S04]  /*0060*/  SHFL.IDX PT, R5, R2, RZ, 0x1f ;  /* 0x00001fff02057589 */ /* 0x000e2800000e0000 */
[----:B------:R1:W2:Y:S01]  /*0070*/  SHFL.IDX PT, R6, R3, RZ, 0x1f ;  /* 0x00001fff03067589 */ /* 0x0002a200000e0000 */
[----:B0-----:R-:W-:-:S13]  /*0080*/  ISETP.NE.OR P0, PT, R5, RZ, !P0 ;  /* 0x000000ff0500720c */ /* 0x001fda0004705670 */
[----:B-12---:R-:W-:Y:S05]  /*0090*/  @P0 BRA `(.L_x_1) ;  /* 0x0000000000200947 */ /* 0x006fea0003800000 */
[----:B------:R-:W-:Y:S02]  /*00a0*/  ULDC.64 UR4, c[0x0][0x198] ;  /* 0x0000660000047ab9 */ /* 0x000fe40000000a00 */
[----:B------:R-:W-:Y:S02]  /*00b0*/  UIADD3 UR6, UP0, UR4, 0xf0, URZ ;  /* 0x000000f004067890 */ /* 0x000fe4000ff1e03f */
[----:B------:R-:W-:Y:S02]  /*00c0*/  UIADD3 UR4, UP1, UR4, 0x1f0, URZ ;  /* 0x000001f004047890 */ /* 0x000fe4000ff3e03f */
[----:B------:R-:W-:Y:S02]  /*00d0*/  UIADD3.X UR7, URZ, UR5, URZ, UP0, !UPT ;  /* 0x000000053f077290 */ /* 0x000fe400087fe43f */
[----:B------:R-:W-:-:S07]  /*00e0*/  UIADD3.X UR5, URZ, UR5, URZ, UP1, !UPT ;  /* 0x000000053f057290 */ /* 0x000fce0008ffe43f */
[----:B------:R0:W-:Y:S02]  /*00f0*/  UTMACCTL.PF [UR6] ;  /* 0x00000000060079b9 */ /* 0x0001e40008040000 */
[----:B------:R0:W-:Y:S02]  /*0100*/  UTMACCTL.PF [UR4] ;  /* 0x00000000040079b9 */ /* 0x0001e40008040000 */
[----:B0-----:R-:W-:Y:S01]  /*0110*/  NOP ;  /* 0x0000000000007918 */ /* 0x001fe20000000000 */
.L_x_1:
[----:B------:R-:W-:Y:S05]  /*0120*/  BSYNC B0 ;  /* 0x0000000000007941 */ /* 0x000fea0003800000 */
.L_x_0:
[----:B------:R-:W0:Y:S02]  /*0130*/  SHFL.IDX PT, R3, R2, RZ, 0x1f ;  /* 0x00001fff02037589 */ /* 0x000e2400000e0000 */
[----:B0-----:R-:W-:-:S13]  /*0140*/  ISETP.NE.AND P0, PT, R3, RZ, PT ;  /* 0x000000ff0300720c */ /* 0x001fda0003f05270 */
[----:B------:R-:W-:Y:S05]  /*0150*/  @P0 BRA `(.L_x_2) ;  /* 0x0000000000600947 */ /* 0x000fea0003800000 */
[----:B------:R-:W0:Y:S01]  /*0160*/  S2UR UR8, SR_CgaCtaId ;  /* 0x00000000000879c3 */ /* 0x000e220000008800 */
[----:B------:R-:W-:Y:S01]  /*0170*/  UMOV UR4, 0x400 ;  /* 0x0000040000047882 */ /* 0x000fe20000000000 */
[----:B------:R-:W-:Y:S01]  /*0180*/  UMOV UR5, 0x1 ;  /* 0x0000000100057882 */ /* 0x000fe20000000000 */
[----:B------:R-:W-:Y:S01]  /*0190*/  UMOV UR6, 0x100 ;  /* 0x0000010000067882 */ /* 0x000fe20000000000 */
[----:B------:R-:W-:Y:S01]  /*01a0*/  ELECT P0, URZ, PT ;  /* 0x00000000003f782f */ /* 0x000fe20003800000 */
[----:B------:R-:W-:-:S04]  /*01b0*/  UIADD3 UR6, -UR6, 0x100000, URZ ;  /* 0x0010000006067890 */ /* 0x000fc8000fffe13f */
[----:B------:R-:W-:Y:S02]  /*01c0*/  USHF.L.U32 UR7, UR6, 0xb, URZ ;  /* 0x0000000b06077899 */ /* 0x000fe4000800063f */
[----:B------:R-:W-:Y:S02]  /*01d0*/  USHF.L.U32 UR6, UR6, 0x1, URZ ;  /* 0x0000000106067899 */ /* 0x000fe4000800063f */
[----:B0-----:R-:W-:Y:S02]  /*01e0*/  ULEA UR8, UR8, UR4, 0x18 ;  /* 0x0000000408087291 */ /* 0x001fe4000f8ec03f */
[----:B------:R-:W-:-:S04]  /*01f0*/  UIADD3 UR4, -UR5, 0x100000, URZ ;  /* 0x0010000005047890 */ /* 0x000fc8000fffe13f */
[----:B------:R-:W-:Y:S02]  /*0200*/  USHF.L.U32 UR5, UR4, 0xb, URZ ;  /* 0x0000000b04057899 */ /* 0x000fe4000800063f */
[----:B------:R-:W-:Y:S01]  /*0210*/  USHF.L.U32 UR4, UR4, 0x1, URZ ;  /* 0x0000000104047899 */ /* 0x000fe2000800063f */
[----:B------:R-:W0:Y:S11]  /*0220*/  FENCE.VIEW.ASYNC.S ;  /* 0x00000000000073c6 */ /* 0x000e360000000000 */
[----:B0-----:R0:W1:Y:S01]  /*0230*/  SYNCS.EXCH.64 URZ, [UR8], UR4 ;  /* 0x00000004083f75b2 */ /* 0x0010620008000100 */
[----:B------:R0:W2:Y:S01]  /*0240*/  SYNCS.EXCH.64 URZ, [UR8+0x28], UR6 ;  /* 0x00002806083f75b2 */ /* 0x0000a20008000100 */
[----:B------:R0:W3:Y:S01]  /*0250*/  SYNCS.EXCH.64 URZ, [UR8+0x8], UR4 ;  /* 0x00000804083f75b2 */ /* 0x0000e20008000100 */
[----:B------:R0:W4:Y:S01]  /*0260*/  SYNCS.EXCH.64 URZ, [UR8+0x30], UR6 ;  /* 0x00003006083f75b2 */ /* 0x0001220008000100 */
[----:B------:R0:W0:Y:S01]  /*0270*/  SYNCS.EXCH.64 URZ, [UR8+0x10], UR4 ;  /* 0x00001004083f75b2 */ /* 0x0000220008000100 */
[----:B------:R0:W0:Y:S01]  /*0280*/  SYNCS.EXCH.64 URZ, [UR8+0x38], UR6 ;  /* 0x00003806083f75b2 */ /* 0x0000220008000100 */
[----:B------:R0:W0:Y:S01]  /*0290*/  SYNCS.EXCH.64 URZ, [UR8+0x18], UR4 ;  /* 0x00001804083f75b2 */ /* 0x0000220008000100 */
[----:B------:R0:W0:Y:S01]  /*02a0*/  SYNCS.EXCH.64 URZ, [UR8+0x40], UR6 ;  /* 0x00004006083f75b2 */ /* 0x0000220008000100 */
[----:B------:R0:W0:Y:S01]  /*02b0*/  SYNCS.EXCH.64 URZ, [UR8+0x20], UR4 ;  /* 0x00002004083f75b2 */ /* 0x0000220008000100 */
[----:B------:R0:W0:Y:S01]  /*02c0*/  SYNCS.EXCH.64 URZ, [UR8+0x48], UR6 ;  /* 0x00004806083f75b2 */ /* 0x0000220008000100 */
[----:B------:R-:W-:Y:S01]  /*02d0*/  NOP ;  /* 0x0000000000007918 */ /* 0x000fe20000000000 */
.L_x_2:
[----:B------:R-:W5:Y:S01]  /*02e0*/  SHFL.IDX PT, R2, R2, RZ, 0x1f ;  /* 0x00001fff02027589 */ /* 0x000f6200000e0000 */
[----:B------:R-:W1:Y:S01]  /*02f0*/  LDC R3, c[0x0][0x65c] ;  /* 0x00019700ff037b82 */ /* 0x000e620000000800 */
[----:B------:R-:W-:Y:S02]  /*0300*/  ELECT P0, URZ, PT ;  /* 0x00000000003f782f */ /* 0x000fe40003800000 */
[----:B------:R-:W-:Y:S01]  /*0310*/  SHF.R.S32.HI R4, RZ, 0x1f, R5 ;  /* 0x0000001fff047819 */ /* 0x000fe20000011405 */
[----:B------:R-:W2:Y:S01]  /*0320*/  S2R R10, SR_CTAID.Y ;  /* 0x00000000000a7919 */ /* 0x000ea20000002600 */
[----:B0-----:R-:W-:Y:S01]  /*0330*/  UMOV UR4, 0x20 ;  /* 0x0000002000047882 */ /* 0x001fe20000000000 */
[C---:B------:R-:W-:Y:S01]  /*0340*/  ISETP.NE.AND P2, PT, R6.reuse, RZ, PT ;  /* 0x000000ff0600720c */ /* 0x040fe20003f45270 */
[----:B------:R-:W-:Y:S01]  /*0350*/  VIADD R11, R6, 0xffffffff ;  /* 0xffffffff060b7836 */ /* 0x000fe20000000000 */
[----:B------:R-:W0:Y:S01]  /*0360*/  S2R R8, SR_CTAID.X ;  /* 0x0000000000087919 */ /* 0x000e220000002500 */
[----:B------:R-:W-:Y:S01]  /*0370*/  LEA.HI R4, R4, R5, RZ, 0x2 ;  /* 0x0000000504047211 */ /* 0x000fe200078f10ff */
[----:B------:R-:W-:Y:S01]  /*0380*/  NOP ;  /* 0x0000000000007918 */ /* 0x000fe20000000000 */
[----:B------:R-:W-:Y:S01]  /*0390*/  NOP ;  /* 0x0000000000007918 */ /* 0x000fe20000000000 */
[----:B------:R-:W-:-:S02]  /*03a0*/  ISETP.GE.U32.AND P1, PT, R11, 0x2, PT ;  /* 0x000000020b00780c */ /* 0x000fc40003f26070 */
[----:B------:R-:W-:-:S05]  /*03b0*/  LOP3.LUT R4, R4, 0xfffffffc, RZ, 0xc0, !PT ;  /* 0xfffffffc04047812 */ /* 0x000fca00078ec0ff */
[----:B------:R-:W-:Y:S01]  /*03c0*/  IMAD.IADD R5, R5, 0x1, -R4 ;  /* 0x0000000105057824 */ /* 0x000fe200078e0a04 */
[----:B-----5:R-:W-:Y:S02]  /*03d0*/  ISETP.NE.OR P0, PT, R2, RZ, !P0 ;  /* 0x000000ff0200720c */ /* 0x020fe40004705670 */
[----:B-1----:R-:W-:-:S11]  /*03e0*/  ISETP.NE.AND P3, PT, R3, 0x1, PT ;  /* 0x000000010300780c */ /* 0x002fd60003f65270 */
[----:B------:R-:W-:Y:S01]  /*03f0*/  VOTEU.ALL UP0, P0 ;  /* 0x00000000003f7886 */ /* 0x000fe20000000000 */
[----:B------:R-:W-:Y:S01]  /*0400*/  VOTEU.ALL UP1, P0 ;  /* 0x00000000003f7886 */ /* 0x000fe20000020000 */
[----:B------:R-:W0:Y:S01]  /*0410*/  @P3 LDC R9, c[0x0][0x10] ;  /* 0x00000400ff093b82 */ /* 0x000e220000000800 */
[----:B--2---:R-:W-:Y:S02]  /*0420*/  @P3 IMAD.MOV.U32 R2, RZ, RZ, R10 ;  /* 0x000000ffff023224 */ /* 0x004fe400078e000a */
[----:B------:R-:W-:Y:S01]  /*0430*/  @!UP0 UMOV UR6, 0x400 ;  /* 0x0000040000068882 */ /* 0x000fe20000000000 */
[----:B------:R-:W-:-:S04]  /*0440*/  @!UP0 UIADD3 UR4, -UR4, 0x100000, URZ ;  /* 0x0010000004048890 */ /* 0x000fc8000fffe13f */
[----:B------:R-:W-:Y:S02]  /*0450*/  @!UP0 USHF.L.U32 UR5, UR4, 0xb, URZ ;  /* 0x0000000b04058899 */ /* 0x000fe4000800063f */
[----:B------:R-:W-:Y:S01]  /*0460*/  @!UP0 USHF.L.U32 UR4, UR4, 0x1, URZ ;  /* 0x0000000104048899 */ /* 0x000fe2000800063f */
[----:B------:R-:W-:Y:S02]  /*0470*/  @P3 IMAD.MOV.U32 R3, RZ, RZ, RZ ;  /* 0x000000ffff033224 */ /* 0x000fe400078e00ff */
[----:B------:R-:W-:Y:S01]  /*0480*/  @P3 IMAD.MOV.U32 R13, RZ, RZ, RZ ;  /* 0x000000ffff0d3224 */ /* 0x000fe200078e00ff */
[----:B------:R-:W1:Y:S08]  /*0490*/  @!UP0 S2UR UR7, SR_CgaCtaId ;  /* 0x00000000000789c3 */ /* 0x000e700000008800 */
[----:B------:R-:W2:Y:S01]  /*04a0*/  @!P3 LDC R7, c[0x0][0xc] ;  /* 0x00000300ff07bb82 */ /* 0x000ea20000000800 */
[----:B0-----:R-:W-:-:S04]  /*04b0*/  @P3 IMAD.WIDE.U32 R2, R8, R9, R2 ;  /* 0x0000000908023225 */ /* 0x001fc800078e0002 */
[----:B------:R-:W-:Y:S02]  /*04c0*/  IMAD.MOV.U32 R9, RZ, RZ, RZ ;  /* 0x000000ffff097224 */ /* 0x000fe400078e00ff */
[----:B------:R-:W-:Y:S01]  /*04d0*/  @P3 IMAD.IADD R3, R3, 0x1, R13 ;  /* 0x0000000103033824 */ /* 0x000fe200078e020d */
[----:B-1----:R-:W-:Y:S01]  /*04e0*/  @!UP0 ULEA UR6, UR7, UR6, 0x18 ;  /* 0x0000000607068291 */ /* 0x002fe2000f8ec03f */
[----:B------:R-:W-:Y:S01]  /*04f0*/  VOTEU.ALL UP0, P0 ;  /* 0x00000000003f7886 */ /* 0x000fe20000000000 */
[----:B------:R-:W-:-:S04]  /*0500*/  ISETP.NE.AND P0, PT, R5, 0x3, PT ;  /* 0x000000030500780c */ /* 0x000fc80003f05270 */
[----:B------:R-:W-:-:S04]  /*0510*/  ISETP.EQ.OR P0, PT, R5, RZ, !P0 ;  /* 0x000000ff0500720c */ /* 0x000fc80004702670 */
[----:B------:R-:W-:Y:S01]  /*0520*/  ISETP.EQ.AND P0, PT, R6, RZ, P0 ;  /* 0x000000ff0600720c */ /* 0x000fe20000702270 */
[----:B------:R-:W0:Y:S02]  /*0530*/  FENCE.VIEW.ASYNC.S ;  /* 0x00000000000073c6 */ /* 0x000e240000000000 */
[----:B0-----:R0:W3:Y:S01]  /*0540*/  @!UP0 SYNCS.EXCH.64 URZ, [UR6+0x60], UR4 ;  /* 0x00006004063f85b2 */ /* 0x0010e20008000100 */
[----:B--2---:R-:W-:Y:S01]  /*0550*/  @!P3 IMAD.WIDE.U32 R6, R7, R10, R8 ;  /* 0x0000000a0706b225 */ /* 0x004fe200078e0008 */
[----:B------:R-:W-:-:S03]  /*0560*/  SEL R4, RZ, 0x1, !P0 ;  /* 0x00000001ff047807 */ /* 0x000fc60004000000 */
[----:B------:R-:W-:Y:S02]  /*0570*/  @!P3 IMAD.MOV.U32 R2, RZ, RZ, R6 ;  /* 0x000000ffff02b224 */ /* 0x000fe400078e0006 */
[----:B------:R-:W-:Y:S01]  /*0580*/  @!P3 IMAD.MOV.U32 R3, RZ, RZ, R7 ;  /* 0x000000ffff03b224 */ /* 0x000fe200078e0007 */
[----:B------:R-:W-:Y:S01]  /*0590*/  SEL R4, R4, 0x2, P1 ;  /* 0x0000000204047807 */ /* 0x000fe20000800000 */
[----:B------:R0:W3:Y:S01]  /*05a0*/  @!UP1 SYNCS.EXCH.64 URZ, [UR6+0x68], UR4 ;  /* 0x00006804063f95b2 */ /* 0x0000e20008000100 */
[----:B------:R-:W-:Y:S01]  /*05b0*/  NOP ;  /* 0x0000000000007918 */ /* 0x000fe20000000000 */
[----:B---34-:R-:W-:Y:S06]  /*05c0*/  BAR.SYNC.DEFER_BLOCKING 0x0 ;  /* 0x0000000000007b1d */ /* 0x018fec0000010000 */
[----:B------:R-:W-:Y:S05]  /*05d0*/  @!P2 BRA `(.L_x_3) ;  /* 0x00000078000ca947 */ /* 0x000fea0003800000 */
[----:B------:R-:W-:-:S13]  /*05e0*/  ISETP.GT.U32.AND P0, PT, R11, 0x1, PT ;  /* 0x000000010b00780c */ /* 0x000fda0003f04070 */
[----:B0-----:R-:W-:Y:S05]  /*05f0*/  @P0 EXIT ;  /* 0x000000000000094d */ /* 0x001fea0003800000 */
[----:B------:R-:W-:Y:S01]  /*0600*/  ULDC.64 UR4, c[0x0][0x650] ;  /* 0x0001940000047ab9 */ /* 0x000fe20000000a00 */
[----:B------:R-:W-:Y:S01]  /*0610*/  PRMT R12, RZ, 0x7610, R12 ;  /* 0x00007610ff0c7816 */ /* 0x000fe2000000000c */
[----:B------:R-:W-:Y:S01]  /*0620*/  IMAD.MOV.U32 R6, RZ, RZ, -0x1 ;  /* 0xffffffffff067424 */ /* 0x000fe200078e00ff */
[----:B------:R-:W-:Y:S01]  /*0630*/  ISETP.GE.U32.AND P0, PT, R2, UR4, PT ;  /* 0x0000000402007c0c */ /* 0x000fe2000bf06070 */
[----:B------:R-:W-:Y:S02]  /*0640*/  IMAD.MOV.U32 R7, RZ, RZ, -0x1 ;  /* 0xffffffffff077424 */ /* 0x000fe400078e00ff */
[----:B------:R-:W-:Y:S01]  /*0650*/  IMAD.MOV.U32 R5, RZ, RZ, -0x1 ;  /* 0xffffffffff057424 */ /* 0x000fe200078e00ff */
[----:B------:R-:W-:-:S13]  /*0660*/  ISETP.GE.U32.AND.EX P0, PT, R3, UR5, PT, P0 ;  /* 0x0000000503007c0c */ /* 0x000fda000bf06100 */
[----:B------:R-:W-:Y:S05]  /*0670*/  @P0 BRA `(.L_x_4) ;  /* 0x00000004005c0947 */ /* 0x000fea0003800000 */
[----:B------:R-:W0:Y:S01]  /*0680*/  LDC.64 R16, c[0x0][0x628] ;  /* 0x00018a00ff107b82 */ /* 0x000e220000000a00 */
[----:B------:R-:W-:Y:S02]  /*0690*/  IMAD.MOV.U32 R6, RZ, RZ, R2 ;  /* 0x000000ffff067224 */ /* 0x000fe400078e0002 */
[----:B------:R-:W-:-:S05]  /*06a0*/  IMAD.MOV.U32 R7, RZ, RZ, R3 ;  /* 0x000000ffff077224 */ /* 0x000fca00078e0003 */
[----:B------:R-:W1:Y:S08]  /*06b0*/  LDC R18, c[0x0][0x630] ;  /* 0x00018c00ff127b82 */ /* 0x000e700000000800 */
[----:B------:R-:W2:Y:S01]  /*06c0*/  LDC.64 R20, c[0x0][0x620] ;  /* 0x00018800ff147b82 */ /* 0x000ea20000000a00 */
[----:B0-----:R-:W-:-:S04]  /*06d0*/  ISETP.NE.U32.AND P0, PT, R16, RZ, PT ;  /* 0x000000ff1000720c */ /* 0x001fc80003f05070 */
[----:B------:R-:W-:-:S13]  /*06e0*/  ISETP.NE.AND.EX P0, PT, R17, RZ, PT, P0 ;  /* 0x000000ff1100720c */ /* 0x000fda0003f05300 */
[----:B-12---:R-:W-:Y:S05]  /*06f0*/  @!P0 BRA `(.L_x_5) ;  /* 0x0000000000288947 */ /* 0x006fea0003800000 */
[----:B------:R-:W0:Y:S02]  /*0700*/  LDC R5, c[0x0][0x634] ;  /* 0x00018d00ff057b82 */ /* 0x000e240000000800 */
[----:B0-----:R-:W-:-:S05]  /*0710*/  IADD3 R5, P0, R2, R5, RZ ;  /* 0x0000000502057210 */ /* 0x001fca0007f1e0ff */
[----:B------:R-:W-:-:S04]  /*0720*/  IMAD.X R11, RZ, RZ, R3, P0 ;  /* 0x000000ffff0b7224 */ /* 0x000fc800000e0603 */
[----:B------:R-:W-:-:S04]  /*0730*/  IMAD.WIDE.U32 R6, R11, R16, RZ ;  /* 0x000000100b067225 */ /* 0x000fc800078e00ff */
[----:B------:R-:W-:-:S04]  /*0740*/  IMAD.WIDE.U32 R12, P0, R5, R17, R6 ;  /* 0x00000011050c7225 */ /* 0x000fc80007800006 */
[----:B------:R-:W-:-:S04]  /*0750*/  IMAD.WIDE.U32 R6, R5, R16, RZ ;  /* 0x0000001005067225 */ /* 0x000fc800078e00ff */
[----:B------:R-:W-:Y:S01]  /*0760*/  IMAD.X R15, RZ, RZ, RZ, P0 ;  /* 0x000000ffff0f7224 */ /* 0x000fe200000e06ff */
[----:B------:R-:W-:Y:S01]  /*0770*/  IADD3 RZ, P0, R7, R12, RZ ;  /* 0x0000000c07ff7210 */ /* 0x000fe20007f1e0ff */
[----:B------:R-:W-:-:S04]  /*0780*/  IMAD.MOV.U32 R14, RZ, RZ, R13 ;  /* 0x000000ffff0e7224 */ /* 0x000fc800078e000d */
[----:B------:R-:W-:-:S08]  /*0790*/  IMAD.WIDE.U32.X R6, R11, R17, R14, P0 ;  /* 0x000000110b067225 */ /* 0x000fd000000e040e */
.L_x_5:
[--C-:B------:R-:W-:Y:S01]  /*07a0*/  SHF.R.U64 R26, R6, R18, R7.reuse ;  /* 0x00000012061a7219 */ /* 0x100fe20000001207 */
[----:B------:R-:W0:Y:S01]  /*07b0*/  LDC.64 R22, c[0x0][0x640] ;  /* 0x00019000ff167b82 */ /* 0x000e220000000a00 */
[----:B------:R-:W-:Y:S01]  /*07c0*/  I2FP.F32.U32 R5, R8 ;  /* 0x0000000800057245 */ /* 0x000fe20000201000 */
[----:B------:R-:W-:Y:S01]  /*07d0*/  ULDC UR4, c[0x0][0x150] ;  /* 0x0000540000047ab9 */ /* 0x000fe20000000800 */
[----:B------:R-:W-:Y:S02]  /*07e0*/  SHF.R.U32.HI R6, RZ, R18, R7 ;  /* 0x00000012ff067219 */ /* 0x000fe40000011607 */
[----:B------:R-:W-:Y:S01]  /*07f0*/  IADD3 R11, P0, RZ, -R26, RZ ;  /* 0x8000001aff0b7210 */ /* 0x000fe20007f1e0ff */
[----:B------:R-:W-:Y:S01]  /*0800*/  FMUL R5, R5, UR4 ;  /* 0x0000000405057c20 */ /* 0x000fe20008400000 */
[----:B------:R-:W-:Y:S01]  /*0810*/  ULDC UR4, c[0x0][0x154] ;  /* 0x0000550000047ab9 */ /* 0x000fe20000000800 */
[----:B------:R-:W1:Y:S02]  /*0820*/  LDC R14, c[0x0][0x618] ;  /* 0x00018600ff0e7b82 */ /* 0x000e640000000800 */
[----:B------:R-:W-:-:S02]  /*0830*/  IMAD.X R13, RZ, RZ, ~R6, P0 ;  /* 0x000000ffff0d7224 */ /* 0x000fc400000e0e06 */
[----:B------:R-:W2:Y:S01]  /*0840*/  F2I.U32.TRUNC.NTZ R5, R5 ;  /* 0x0000000500057305 */ /* 0x000ea2000020f000 */
[----:B------:R-:W-:-:S03]  /*0850*/  IMAD.WIDE.U32 R6, R11, R20, R2 ;  /* 0x000000140b067225 */ /* 0x000fc600078e0002 */
[----:B------:R-:W3:Y:S01]  /*0860*/  LDC R9, c[0x0][0x144] ;  /* 0x00005100ff097b82 */ /* 0x000ee20000000800 */
[----:B------:R-:W-:-:S04]  /*0870*/  IMAD R12, R13, R20, RZ ;  /* 0x000000140d0c7224 */ /* 0x000fc800078e02ff */
[----:B------:R-:W-:Y:S02]  /*0880*/  IMAD R11, R11, R21, R12 ;  /* 0x000000150b0b7224 */ /* 0x000fe400078e020c */
[----:B------:R-:W-:Y:S01]  /*0890*/  IMAD.MOV.U32 R12, RZ, RZ, 0x1 ;  /* 0x00000001ff0c7424 */ /* 0x000fe200078e00ff */
[----:B------:R-:W4:Y:S01]  /*08a0*/  LDC R18, c[0x0][0x608] ;  /* 0x00018200ff127b82 */ /* 0x000f220000000800 */
[----:B------:R-:W-:Y:S01]  /*08b0*/  IMAD.IADD R11, R7, 0x1, R11 ;  /* 0x00000001070b7824 */ /* 0x000fe200078e020b */
[----:B0-----:R-:W-:Y:S01]  /*08c0*/  ISETP.NE.U32.AND P0, PT, R22, RZ, PT ;  /* 0x000000ff1600720c */ /* 0x001fe20003f05070 */
[----:B--2---:R-:W-:-:S03]  /*08d0*/  IMAD.MOV R7, RZ, RZ, -R5 ;  /* 0x000000ffff077224 */ /* 0x004fc600078e0a05 */
[----:B------:R-:W-:Y:S02]  /*08e0*/  ISETP.NE.AND.EX P0, PT, R23, RZ, PT, P0 ;  /* 0x000000ff1700720c */ /* 0x000fe40003f05300 */
[----:B------:R-:W0:Y:S01]  /*08f0*/  LDC R13, c[0x0][0x658] ;  /* 0x00019600ff0d7b82 */ /* 0x000e220000000800 */
[--C-:B-1----:R-:W-:Y:S02]  /*0900*/  SHF.R.U64 R16, R6, R14, R11.reuse ;  /* 0x0000000e06107219 */ /* 0x102fe4000000120b */
[----:B------:R-:W-:Y:S02]  /*0910*/  I2FP.F32.U32 R6, R10 ;  /* 0x0000000a00067245 */ /* 0x000fe40000201000 */
[----:B------:R-:W-:-:S03]  /*0920*/  SHF.R.U32.HI R11, RZ, R14, R11 ;  /* 0x0000000eff0b7219 */ /* 0x000fc6000001160b */
[----:B------:R-:W1:Y:S01]  /*0930*/  LDC R17, c[0x0][0x148] ;  /* 0x00005200ff117b82 */ /* 0x000e620000000800 */
[----:B---3--:R-:W-:Y:S02]  /*0940*/  IMAD R5, R9, R7, R8 ;  /* 0x0000000709057224 */ /* 0x008fe400078e0208 */
[----:B------:R-:W-:Y:S01]  /*0950*/  FMUL R7, R6, UR4 ;  /* 0x0000000406077c20 */ /* 0x000fe20008400000 */
[----:B------:R-:W-:-:S03]  /*0960*/  IMAD.MOV.U32 R6, RZ, RZ, -0x1 ;  /* 0xffffffffff067424 */ /* 0x000fc600078e00ff */
[----:B------:R2:W3:Y:S01]  /*0970*/  F2I.U32.TRUNC.NTZ R15, R7 ;  /* 0x00000007000f7305 */ /* 0x0004e2000020f000 */
[----:B------:R-:W1:Y:S01]  /*0980*/  LDC R21, c[0x0][0x600] ;  /* 0x00018000ff157b82 */ /* 0x000e620000000800 */
[-CC-:B----4-:R-:W-:Y:S02]  /*0990*/  SHF.R.U64 R27, R16, R18.reuse, R11.reuse ;  /* 0x00000012101b7219 */ /* 0x190fe4000000120b */
[----:B------:R-:W-:-:S05]  /*09a0*/  SHF.R.U32.HI R8, RZ, R18, R11 ;  /* 0x00000012ff087219 */ /* 0x000fca000001160b */
[----:B------:R-:W4:Y:S01]  /*09b0*/  LDC R20, c[0x0][0x648] ;  /* 0x00019200ff147b82 */ /* 0x000f220000000800 */
[-CC-:B0-----:R-:W-:Y:S02]  /*09c0*/  SHF.R.U64 R18, R27, R13.reuse, R8.reuse ;  /* 0x0000000d1b127219 */ /* 0x181fe40000001208 */
[-C--:B------:R-:W-:Y:S02]  /*09d0*/  SHF.L.U32 R6, R6, R13.reuse, RZ ;  /* 0x0000000d06067219 */ /* 0x080fe400000006ff */
[-C--:B------:R-:W-:Y:S02]  /*09e0*/  SHF.R.U32.HI R8, RZ, R13.reuse, R8 ;  /* 0x0000000dff087219 */ /* 0x080fe40000011608 */
[----:B------:R-:W-:Y:S01]  /*09f0*/  LOP3.LUT R14, RZ, R6, RZ, 0x33, !PT ;  /* 0x00000006ff0e7212 */ /* 0x000fe200078e33ff */
[----:B------:R-:W0:Y:S01]  /*0a00*/  LDC R25, c[0x0][0x638] ;  /* 0x00018e00ff197b82 */ /* 0x000e220000000800 */
[----:B------:R-:W-:Y:S01]  /*0a10*/  SHF.L.U32 R11, R12, R13, RZ ;  /* 0x0000000d0c0b7219 */ /* 0x000fe200000006ff */
[----:B------:R-:W-:-:S02]  /*0a20*/  IMAD.MOV.U32 R6, RZ, RZ, R18 ;  /* 0x000000ffff067224 */ /* 0x000fc400078e0012 */
[----:B--2---:R-:W-:-:S04]  /*0a30*/  IMAD.MOV.U32 R7, RZ, RZ, R8 ;  /* 0x000000ffff077224 */ /* 0x004fc800078e0008 */
[----:B------:R-:W2:Y:S01]  /*0a40*/  LDC R24, c[0x0][0x610] ;  /* 0x00018400ff187b82 */ /* 0x000ea20000000800 */
[----:B---3--:R-:W-:Y:S05]  /*0a50*/  @!P0 BRA `(.L_x_6) ;  /* 0x0000000000288947 */ /* 0x008fea0003800000 */
[----:B------:R-:W3:Y:S02]  /*0a60*/  LDC R13, c[0x0][0x64c] ;  /* 0x00019300ff0d7b82 */ /* 0x000ee40000000800 */
[----:B---3--:R-:W-:-:S05]  /*0a70*/  IADD3 R13, P0, R18, R13, RZ ;  /* 0x0000000d120d7210 */ /* 0x008fca0007f1e0ff */
        /* <DEDUP_REMOVED lines=8> */
.L_x_6:
[----:B----4-:R-:W-:Y:S01]  /*0b00*/  SHF.R.U64 R6, R6, R20, R7 ;  /* 0x0000001406067219 */ /* 0x010fe20000001207 */
[----:B-1----:R-:W-:Y:S01]  /*0b10*/  VIADD R7, R21, 0xffffffff ;  /* 0xffffffff15077836 */ /* 0x002fe20000000000 */
[----:B------:R-:W-:Y:S01]  /*0b20*/  LOP3.LUT R14, R27, R14, RZ, 0xc0, !PT ;  /* 0x0000000e1b0e7212 */ /* 0x000fe200078ec0ff */
[----:B------:R-:W-:Y:S02]  /*0b30*/  IMAD.MOV R15, RZ, RZ, -R15 ;  /* 0x000000ffff0f7224 */ /* 0x000fe400078e0a0f */
[----:B------:R-:W-:Y:S01]  /*0b40*/  IMAD.MOV R8, RZ, RZ, -R6 ;  /* 0x000000ffff087224 */ /* 0x000fe200078e0a06 */
[----:B------:R-:W-:Y:S01]  /*0b50*/  LOP3.LUT R7, R16, R7, RZ, 0xc0, !PT ;  /* 0x0000000710077212 */ /* 0x000fe200078ec0ff */
[----:B------:R-:W-:Y:S02]  /*0b60*/  IMAD R14, R11, R6, R14 ;  /* 0x000000060b0e7224 */ /* 0x000fe400078e020e */
[----:B------:R-:W-:Y:S02]  /*0b70*/  @P3 IMAD R5, R17, R15, R10 ;  /* 0x0000000f11053224 */ /* 0x000fe400078e020a */
[----:B0-----:R-:W-:-:S02]  /*0b80*/  IMAD R6, R8, R25, R18 ;  /* 0x0000001908067224 */ /* 0x001fc400078e0212 */
[----:B--2---:R-:W-:Y:S02]  /*0b90*/  IMAD R5, R14, R24, R5 ;  /* 0x000000180e057224 */ /* 0x004fe400078e0205 */
[----:B------:R-:W-:Y:S02]  /*0ba0*/  IMAD R6, R6, R21, R7 ;  /* 0x0000001506067224 */ /* 0x000fe400078e0207 */
[----:B------:R-:W-:-:S03]  /*0bb0*/  IMAD.MOV.U32 R12, RZ, RZ, 0x1 ;  /* 0x00000001ff0c7424 */ /* 0x000fc600078e00ff */
[----:B------:R-:W-:Y:S02]  /*0bc0*/  SEL R7, R6, R5, !P3 ;  /* 0x0000000506077207 */ /* 0x000fe40005800000 */
[----:B------:R-:W-:Y:S01]  /*0bd0*/  SEL R6, R5, R6, !P3 ;  /* 0x0000000605067207 */ /* 0x000fe20005800000 */
[----:B------:R-:W-:-:S07]  /*0be0*/  IMAD.MOV.U32 R5, RZ, RZ, R26 ;  /* 0x000000ffff057224 */ /* 0x000fce00078e001a */
.L_x_4:
[----:B------:R-:W-:-:S08]  /*0bf0*/  NOP ;  /* 0x0000000000007918 */ /* 0x000fd00000000000 */
[----:B------:R-:W0:Y:S02]  /*0c00*/  USETMAXREG.TRY_ALLOC.CTAPOOL UP0, 0xe8 ;  /* 0x000000e8000079c8 */ /* 0x000e240008000600 */
[----:B0-----:R-:W-:-:S13]  /*0c10*/  PLOP3.LUT P0, PT, PT, PT, UP0, 0x80, 0x0 ;  /* 0x000000000000781c */ /* 0x001fda0003f0f008 */
[----:B------:R-:W-:Y:S05]  /*0c20*/  @!P0 BRA `(.L_x_4) ;  /* 0xfffffffc00f08947 */ /* 0x000fea000383ffff */
[----:B------:R-:W-:Y:S01]  /*0c30*/  ULDC.64 UR4, c[0x0][0x598] ;  /* 0x0001660000047ab9 */ /* 0x000fe20000000a00 */
[----:B------:R-:W-:Y:S01]  /*0c40*/  ULDC.64 UR16, c[0x0][0x208] ;  /* 0x0000820000107ab9 */ /* 0x000fe20000000a00 */
[----:B------:R-:W-:-:S04]  /*0c50*/  ISETP.NE.U32.AND P0, PT, RZ, UR4, PT ;  /* 0x00000004ff007c0c */ /* 0x000fc8000bf05070 */
[----:B------:R-:W-:-:S13]  /*0c60*/  ISETP.NE.AND.EX P0, PT, RZ, UR5, PT, P0 ;  /* 0x00000005ff007c0c */ /* 0x000fda000bf05300 */
[----:B------:R-:W-:Y:S05]  /*0c70*/  @!P0 BRA `(.L_x_7) ;  /* 0x00000000001c8947 */ /* 0x000fea0003800000 */
[----:B------:R-:W0:Y:S02]  /*0c80*/  LDC.64 R8, c[0x0][0x598] ;  /* 0x00016600ff087b82 */ /* 0x000e240000000a00 */
[----:B0-----:R-:W2:Y:S02]  /*0c90*/  LDG.E.64 R8, desc[UR16][R8.64] ;  /* 0x0000001008087981 */ /* 0x001ea4000c1e1b00 */
[----:B--2---:R-:W-:-:S04]  /*0ca0*/  ISETP.NE.U32.AND P0, PT, R8, RZ, PT ;  /* 0x000000ff0800720c */ /* 0x004fc80003f05070 */
[----:B------:R-:W-:-:S13]  /*0cb0*/  ISETP.NE.AND.EX P0, PT, R9, RZ, PT, P0 ;  /* 0x000000ff0900720c */ /* 0x000fda0003f05300 */
[----:B------:R-:W-:Y:S05]  /*0cc0*/  @!P0 BRA `(.L_x_7) ;  /* 0x0000000000088947 */ /* 0x000fea0003800000 */
[----:B------:R0:W5:Y:S01]  /*0cd0*/  LD.E R8, desc[UR16][R8.64] ;  /* 0x0000001008087980 */ /* 0x000162000c101900 */
[----:B------:R-:W-:Y:S05]  /*0ce0*/  BRA `(.L_x_8) ;  /* 0x0000000000207947 */ /* 0x000fea0003800000 */
.L_x_7:
[----:B------:R-:W-:Y:S02]  /*0cf0*/  ULDC.64 UR4, c[0x0][0x588] ;  /* 0x0001620000047ab9 */ /* 0x000fe40000000a00 */
[----:B------:R-:W-:-:S04]  /*0d00*/  ISETP.NE.U32.AND P0, PT, RZ, UR4, PT ;  /* 0x00000004ff007c0c */ /* 0x000fc8000bf05070 */
[----:B------:R-:W-:-:S13]  /*0d10*/  ISETP.NE.AND.EX P0, PT, RZ, UR5, PT, P0 ;  /* 0x00000005ff007c0c */ /* 0x000fda000bf05300 */
[----:B------:R-:W-:Y:S05]  /*0d20*/  @!P0 BRA `(.L_x_9) ;  /* 0x00000000000c8947 */ /* 0x000fea0003800000 */
[----:B------:R-:W0:Y:S02]  /*0d30*/  LDC.64 R8, c[0x0][0x588] ;  /* 0x00016200ff087b82 */ /* 0x000e240000000a00 */
[----:B0-----:R1:W5:Y:S01]  /*0d40*/  LDG.E R8, desc[UR16][R8.64] ;  /* 0x0000001008087981 */ /* 0x001362000c1e1900 */
[----:B------:R-:W-:Y:S05]  /*0d50*/  BRA `(.L_x_8) ;  /* 0x0000000000047947 */ /* 0x000fea0003800000 */
.L_x_9:
[----:B------:R-:W2:Y:S02]  /*0d60*/  LDC R8, c[0x0][0x580] ;  /* 0x00016000ff087b82 */ /* 0x000ea40000000800 */
.L_x_8:
[----:B------:R-:W-:Y:S02]  /*0d70*/  ULDC.64 UR4, c[0x0][0x5a0] ;  /* 0x0001680000047ab9 */ /* 0x000fe40000000a00 */
[----:B------:R-:W-:-:S04]  /*0d80*/  ISETP.NE.U32.AND P0, PT, RZ, UR4, PT ;  /* 0x00000004ff007c0c */ /* 0x000fc8000bf05070 */
[----:B------:R-:W-:-:S13]  /*0d90*/  ISETP.NE.AND.EX P0, PT, RZ, UR5, PT, P0 ;  /* 0x00000005ff007c0c */ /* 0x000fda000bf05300 */
[----:B------:R-:W-:Y:S05]  /*0da0*/  @!P0 BRA `(.L_x_10) ;  /* 0x00000000001c8947 */ /* 0x000fea0003800000 */
[----:B------:R-:W3:Y:S02]  /*0db0*/  LDC.64 R10, c[0x0][0x5a0] ;  /* 0x00016800ff0a7b82 */ /* 0x000ee40000000a00 */
[----:B---3--:R-:W3:Y:S02]  /*0dc0*/  LDG.E.64 R10, desc[UR16][R10.64] ;  /* 0x000000100a0a7981 */ /* 0x008ee4000c1e1b00 */
[----:B---3--:R-:W-:-:S04]  /*0dd0*/  ISETP.NE.U32.AND P0, PT, R10, RZ, PT ;  /* 0x000000ff0a00720c */ /* 0x008fc80003f05070 */
[----:B------:R-:W-:-:S13]  /*0de0*/  ISETP.NE.AND.EX P0, PT, R11, RZ, PT, P0 ;  /* 0x000000ff0b00720c */ /* 0x000fda0003f05300 */
[----:B------:R-:W-:Y:S05]  /*0df0*/  @!P0 BRA `(.L_x_10) ;  /* 0x0000000000088947 */ /* 0x000fea0003800000 */
[----:B01----:R0:W5:Y:S01]  /*0e00*/  LD.E R9, desc[UR16][R10.64] ;  /* 0x000000100a097980 */ /* 0x003162000c101900 */
[----:B------:R-:W-:Y:S05]  /*0e10*/  BRA `(.L_x_11) ;  /* 0x0000000000207947 */ /* 0x000fea0003800000 */
.L_x_10:
[----:B------:R-:W-:Y:S02]  /*0e20*/  ULDC.64 UR4, c[0x0][0x590] ;  /* 0x0001640000047ab9 */ /* 0x000fe40000000a00 */
[----:B------:R-:W-:-:S04]  /*0e30*/  ISETP.NE.U32.AND P0, PT, RZ, UR4, PT ;  /* 0x00000004ff007c0c */ /* 0x000fc8000bf05070 */
[----:B------:R-:W-:-:S13]  /*0e40*/  ISETP.NE.AND.EX P0, PT, RZ, UR5, PT, P0 ;  /* 0x00000005ff007c0c */ /* 0x000fda000bf05300 */
[----:B------:R-:W-:Y:S05]  /*0e50*/  @!P0 BRA `(.L_x_12) ;  /* 0x00000000000c8947 */ /* 0x000fea0003800000 */
[----:B------:R-:W0:Y:S02]  /*0e60*/  LDC.64 R10, c[0x0][0x590] ;  /* 0x00016400ff0a7b82 */ /* 0x000e240000000a00 */
[----:B01----:R1:W5:Y:S01]  /*0e70*/  LDG.E R9, desc[UR16][R10.64] ;  /* 0x000000100a097981 */ /* 0x003362000c1e1900 */
[----:B------:R-:W-:Y:S05]  /*0e80*/  BRA `(.L_x_11) ;  /* 0x0000000000047947 */ /* 0x000fea0003800000 */
.L_x_12:
[----:B01----:R-:W3:Y:S02]  /*0e90*/  LDC R9, c[0x0][0x584] ;  /* 0x00016100ff097b82 */ /* 0x003ee40000000800 */
.L_x_11:
[----:B------:R-:W-:-:S13]  /*0ea0*/  LOP3.LUT P0, RZ, R12, 0xff, RZ, 0xc0, !PT ;  /* 0x000000ff0cff7812 */ /* 0x000fda000780c0ff */
[----:B------:R-:W-:Y:S05]  /*0eb0*/  @!P0 EXIT ;  /* 0x000000000000894d */ /* 0x000fea0003800000 */
[----:B------:R-:W-:Y:S01]  /*0ec0*/  ULDC UR4, c[0x0][0x28c] ;  /* 0x0000a30000047ab9 */ /* 0x000fe20000000800 */
[----:B------:R-:W-:Y:S01]  /*0ed0*/  LOP3.LUT R142, R4, 0x1, RZ, 0xfc, !PT ;  /* 0x00000001048e7812 */ /* 0x000fe200078efcff */
[----:B------:R-:W-:-:S04]  /*0ee0*/  UIADD3 UR4, UR4, 0x3f, URZ ;  /* 0x0000003f04047890 */ /* 0x000fc8000fffe03f */
[----:B------:R-:W-:-:S04]  /*0ef0*/  USHF.R.S32.HI UR5, URZ, 0x1f, UR4 ;  /* 0x0000001f3f057899 */ /* 0x000fc80008011404 */
[----:B------:R-:W-:-:S03]  /*0f00*/  ULEA.HI UR5, UR5, UR4, URZ, 0x6 ;  /* 0x0000000405057291 */ /* 0x000fc6000f8f303f */
[----:B------:R-:W-:Y:S01]  /*0f10*/  UMOV UR4, URZ ;  /* 0x0000003f00047c82 */ /* 0x000fe20008000000 */
[----:B------:R-:W-:-:S03]  /*0f20*/  USHF.R.S32.HI UR9, URZ, 0x6, UR5 ;  /* 0x000000063f097899 */ /* 0x000fc60008011405 */
[----:B------:R-:W-:-:S09]  /*0f30*/  UMOV UR5, URZ ;  /* 0x0000003f00057c82 */ /* 0x000fd20008000000 */
.L_x_165:
[----:B01----:R-:W-:Y:S01]  /*0f40*/  LOP3.LUT R10, R0, 0x80, RZ, 0xc0, !PT ;  /* 0x00000080000a7812 */ /* 0x003fe200078ec0ff */
[----:B------:R-:W0:Y:S01]  /*0f50*/  S2UR UR13, SR_CgaCtaId ;  /* 0x00000000000d79c3 */ /* 0x000e220000008800 */
[----:B------:R-:W-:Y:S01]  /*0f60*/  UMOV UR12, 0x400 ;  /* 0x00000400000c7882 */ /* 0x000fe20000000000 */
[----:B------:R-:W-:Y:S01]  /*0f70*/  UMOV UR6, URZ ;  /* 0x0000003f00067c82 */ /* 0x000fe20008000000 */
[----:B------:R-:W-:Y:S01]  /*0f80*/  SHF.R.U32.HI R10, RZ, 0x7, R10 ;  /* 0x00000007ff0a7819 */ /* 0x000fe2000001160a */
[----:B------:R-:W-:Y:S01]  /*0f90*/  UMOV UR7, URZ ;  /* 0x0000003f00077c82 */ /* 0x000fe20008000000 */
[----:B------:R-:W-:Y:S01]  /*0fa0*/  UMOV UR18, UR5 ;  /* 0x0000000500127c82 */ /* 0x000fe20008000000 */
[----:B------:R-:W-:Y:S02]  /*0fb0*/  CS2R R18, SRZ ;  /* 0x0000000000127805 */ /* 0x000fe4000001ff00 */
[----:B------:R-:W-:Y:S01]  /*0fc0*/  CS2R R16, SRZ ;  /* 0x0000000000107805 */ /* 0x000fe2000001ff00 */
[----:B------:R-:W1:Y:S01]  /*0fd0*/  LDC R11, c[0x0][0x28c] ;  /* 0x0000a300ff0b7b82 */ /* 0x000e620000000800 */
[----:B----4-:R-:W4:Y:S01]  /*0fe0*/  SHFL.IDX PT, R10, R10, RZ, 0x1f ;  /* 0x00001fff0a0a7589 */ /* 0x010f2200000e0000 */
[----:B------:R-:W-:-:S02]  /*0ff0*/  CS2R R20, SRZ ;  /* 0x0000000000147805 */ /* 0x000fc4000001ff00 */
[----:B------:R-:W-:Y:S02]  /*1000*/  CS2R R22, SRZ ;  /* 0x0000000000167805 */ /* 0x000fe4000001ff00 */
[----:B------:R-:W-:Y:S02]  /*1010*/  CS2R R88, SRZ ;  /* 0x0000000000587805 */ /* 0x000fe4000001ff00 */
[----:B------:R-:W-:Y:S02]  /*1020*/  CS2R R90, SRZ ;  /* 0x00000000005a7805 */ /* 0x000fe4000001ff00 */
[----:B------:R-:W-:Y:S02]  /*1030*/  CS2R R92, SRZ ;  /* 0x00000000005c7805 */ /* 0x000fe4000001ff00 */
[----:B------:R-:W-:Y:S02]  /*1040*/  CS2R R96, SRZ ;  /* 0x0000000000607805 */ /* 0x000fe4000001ff00 */
        /* <DEDUP_REMOVED lines=16> */
[----:B-1----:R-:W-:Y:S02]  /*1150*/  ISETP.GE.AND P0, PT, R11, 0x1, PT ;  /* 0x000000010b00780c */ /* 0x002fe40003f06270 */
[----:B------:R-:W-:Y:S02]  /*1160*/  CS2R R128, SRZ ;  /* 0x0000000000807805 */ /* 0x000fe4000001ff00 */
[----:B----4-:R-:W-:-:S02]  /*1170*/  R2UR UR8, R10 ;  /* 0x000000000a0872ca */ /* 0x010fc400000e0000 */
[----:B------:R-:W-:Y:S02]  /*1180*/  CS2R R130, SRZ ;  /* 0x0000000000827805 */ /* 0x000fe4000001ff00 */
[----:B------:R-:W-:Y:S02]  /*1190*/  CS2R R132, SRZ ;  /* 0x0000000000847805 */ /* 0x000fe4000001ff00 */
[----:B------:R-:W-:Y:S02]  /*11a0*/  CS2R R134, SRZ ;  /* 0x0000000000867805 */ /* 0x000fe4000001ff00 */
[----:B------:R-:W-:Y:S02]  /*11b0*/  CS2R R136, SRZ ;  /* 0x0000000000887805 */ /* 0x000fe4000001ff00 */
[----:B------:R-:W-:Y:S02]  /*11c0*/  CS2R R138, SRZ ;  /* 0x00000000008a7805 */ /* 0x000fe4000001ff00 */
[----:B------:R-:W-:Y:S01]  /*11d0*/  CS2R R140, SRZ ;  /* 0x00000000008c7805 */ /* 0x000fe2000001ff00 */
[----:B------:R-:W-:Y:S01]  /*11e0*/  IMAD.MOV.U32 R143, RZ, RZ, RZ ;  /* 0x000000ffff8f7224 */ /* 0x000fe200078e00ff */
[----:B------:R-:W-:Y:S01]  /*11f0*/  CS2R R56, SRZ ;  /* 0x0000000000387805 */ /* 0x000fe2000001ff00 */
[----:B------:R-:W-:Y:S01]  /*1200*/  IMAD.MOV.U32 R145, RZ, RZ, RZ ;  /* 0x000000ffff917224 */ /* 0x000fe200078e00ff */
[----:B------:R-:W-:Y:S01]  /*1210*/  CS2R R58, SRZ ;  /* 0x00000000003a7805 */ /* 0x000fe2000001ff00 */
[----:B--23--:R-:W-:Y:S01]  /*1220*/  IMAD.U32 R13, RZ, RZ, UR4 ;  /* 0x00000004ff0d7e24 */ /* 0x00cfe2000f8e00ff */
[----:B------:R-:W-:Y:S01]  /*1230*/  CS2R R60, SRZ ;  /* 0x00000000003c7805 */ /* 0x000fe2000001ff00 */
[----:B------:R-:W-:Y:S01]  /*1240*/  ULEA.HI UR10, UR8, UR8, URZ, 0x1 ;  /* 0x00000008080a7291 */ /* 0x000fe2000f8f083f */
[----:B------:R-:W-:-:S02]  /*1250*/  CS2R R62, SRZ ;  /* 0x00000000003e7805 */ /* 0x000fc4000001ff00 */
[----:B------:R-:W-:Y:S02]  /*1260*/  CS2R R64, SRZ ;  /* 0x0000000000407805 */ /* 0x000fe4000001ff00 */
[----:B------:R-:W-:Y:S01]  /*1270*/  CS2R R66, SRZ ;  /* 0x0000000000427805 */ /* 0x000fe2000001ff00 */
[----:B------:R-:W-:Y:S01]  /*1280*/  ULOP3.LUT UR11, UR10, 0xffffe, URZ, 0xc0, !UPT ;  /* 0x000ffffe0a0b7892 */ /* 0x000fe2000f8ec03f */
[----:B------:R-:W-:Y:S01]  /*1290*/  CS2R R68, SRZ ;  /* 0x0000000000447805 */ /* 0x000fe2000001ff00 */
[----:B0-----:R-:W-:Y:S01]  /*12a0*/  ULEA UR10, UR13, UR12, 0x18 ;  /* 0x0000000c0d0a7291 */ /* 0x001fe2000f8ec03f */
[----:B------:R-:W-:Y:S01]  /*12b0*/  CS2R R70, SRZ ;  /* 0x0000000000467805 */ /* 0x000fe2000001ff00 */
[----:B------:R-:W-:Y:S01]  /*12c0*/  UIADD3 UR11, UR8, -UR11, URZ ;  /* 0x8000000b080b7290 */ /* 0x000fe2000fffe03f */
[----:B------:R-:W-:Y:S02]  /*12d0*/  CS2R R72, SRZ ;  /* 0x0000000000487805 */ /* 0x000fe4000001ff00 */
[----:B------:R-:W-:Y:S01]  /*12e0*/  CS2R R74, SRZ ;  /* 0x00000000004a7805 */ /* 0x000fe2000001ff00 */
[----:B------:R-:W-:Y:S01]  /*12f0*/  UMOV UR8, URZ ;  /* 0x0000003f00087c82 */ /* 0x000fe20008000000 */
[----:B------:R-:W-:Y:S01]  /*1300*/  ULEA UR11, UR11, UR10, 0xc ;  /* 0x0000000a0b0b7291 */ /* 0x000fe2000f8e603f */
[----:B------:R-:W-:-:S02]  /*1310*/  CS2R R76, SRZ ;  /* 0x00000000004c7805 */ /* 0x000fc4000001ff00 */
[----:B------:R-:W-:Y:S02]  /*1320*/  CS2R R78, SRZ ;  /* 0x00000000004e7805 */ /* 0x000fe4000001ff00 */
[----:B------:R-:W-:Y:S01]  /*1330*/  CS2R R80, SRZ ;  /* 0x0000000000507805 */ /* 0x000fe2000001ff00 */
[----:B------:R-:W-:Y:S01]  /*1340*/  UIADD3 UR11, UR11, 0x100, URZ ;  /* 0x000001000b0b7890 */ /* 0x000fe2000fffe03f */
[----:B------:R-:W-:Y:S02]  /*1350*/  CS2R R82, SRZ ;  /* 0x0000000000527805 */ /* 0x000fe4000001ff00 */
[----:B------:R-:W-:Y:S02]  /*1360*/  CS2R R84, SRZ ;  /* 0x0000000000547805 */ /* 0x000fe4000001ff00 */
[----:B------:R-:W-:Y:S01]  /*1370*/  CS2R R86, SRZ ;  /* 0x0000000000567805 */ /* 0x000fe2000001ff00 */
[----:B------:R-:W-:Y:S01]  /*1380*/  USHF.R.U32.HI UR11, URZ, 0x4, UR11 ;  /* 0x000000043f0b7899 */ /* 0x000fe2000801160b */
[----:B------:R-:W-:-:S02]  /*1390*/  CS2R R24, SRZ ;  /* 0x0000000000187805 */ /* 0x000fc4000001ff00 */
[----:B------:R-:W-:Y:S02]  /*13a0*/  CS2R R26, SRZ ;  /* 0x00000000001a7805 */ /* 0x000fe4000001ff00 */
[----:B------:R-:W-:Y:S01]  /*13b0*/  CS2R R28, SRZ ;  /* 0x00000000001c7805 */ /* 0x000fe2000001ff00 */
[----:B------:R-:W-:Y:S01]  /*13c0*/  ULOP3.LUT UR11, UR11, 0x3fff, URZ, 0xc0, !UPT ;  /* 0x00003fff0b0b7892 */ /* 0x000fe2000f8ec03f */
        /* <DEDUP_REMOVED lines=12> */
[----:B------:R-:W-:Y:S01]  /*1490*/  CS2R R54, SRZ ;  /* 0x0000000000367805 */ /* 0x000fe2000001ff00 */
[----:B------:R-:W-:Y:S06]  /*14a0*/  @!P0 BRA `(.L_x_13) ;  /* 0x0000000800588947 */ /* 0x000fec0003800000 */
[----:B------:R-:W-:-:S13]  /*14b0*/  ISETP.NE.AND P1, PT, R142, 0x3, PT ;  /* 0x000000038e00780c */ /* 0x000fda0003f25270 */
[----:B------:R-:W-:Y:S05]  /*14c0*/  @!P1 BRA `(.L_x_14) ;  /* 0x0000000000049947 */ /* 0x000fea0003800000 */
[----:B------:R-:W-:Y:S01]  /*14d0*/  BPT.TRAP 0x1 ;  /* 0x000000040000795c */ /* 0x000fe20000300000 */
.L_x_14:
[----:B------:R-:W-:Y:S01]  /*14e0*/  ULEA UR6, UR5, UR10, 0x3 ;  /* 0x0000000a05067291 */ /* 0x000fe2000f8e183f */
[----:B------:R-:W-:-:S05]  /*14f0*/  IMAD.U32 R10, RZ, RZ, UR4 ;  /* 0x00000004ff0a7e24 */ /* 0x000fca000f8e00ff */
[----:B------:R-:W-:-:S04]  /*1500*/  SHF.L.U32 R10, R10, 0x1f, RZ ;  /* 0x0000001f0a0a7819 */ /* 0x000fc800000006ff */
[----:B------:R0:W1:Y:S01]  /*1510*/  SYNCS.PHASECHK.TRANS64.TRYWAIT P0, [UR6], R10 ;  /* 0x0000000aff0075a7 */ /* 0x0000620008000146 */
[----:B------:R-:W-:Y:S05]  /*1520*/  @!P1 BRA `(.L_x_15) ;  /* 0x0000000000049947 */ /* 0x000fea0003800000 */
[----:B------:R-:W-:Y:S01]  /*1530*/  BPT.TRAP 0x1 ;  /* 0x000000040000795c */ /* 0x000fe20000300000 */
.L_x_15:
[----:B-1----:R-:W-:Y:S05]  /*1540*/  @P0 BRA `(.L_x_16) ;  /* 0x0000000000080947 */ /* 0x002fea0003800000 */
[----:B------:R-:W1:Y:S02]  /*1550*/  SYNCS.PHASECHK.TRANS64.TRYWAIT P0, [UR6], R10 ;  /* 0x0000000aff0075a7 */ /* 0x000e640008000146 */
[----:B-1----:R-:W-:Y:S05]  /*1560*/  @!P0 BRA `(.L_x_17) ;  /* 0x0000007c00d88947 */ /* 0x002fea0003800000 */
.L_x_16:
[----:B------:R-:W-:Y:S01]  /*1570*/  UIADD3 UR6, UR10, 0x14100, URZ ;  /* 0x000141000a067890 */ /* 0x000fe2000fffe03f */
[----:B------:R-:W-:Y:S01]  /*1580*/  WARPGROUP.ARRIVE ;  /* 0x00000000000079c5 */ /* 0x000fe20000000000 */
[----:B------:R-:W-:Y:S01]  /*1590*/  ULOP3.LUT UR8, UR11, 0x10000, URZ, 0xfc, !UPT ;  /* 0x000100000b087892 */ /* 0x000fe2000f8efc3f */
[----:B------:R-:W-:Y:S01]  /*15a0*/  CS2R R18, SRZ ;  /* 0x0000000000127805 */ /* 0x000fe2000001ff00 */
[----:B------:R-:W-:Y:S01]  /*15b0*/  USHF.R.U32.HI UR6, URZ, 0x4, UR6 ;  /* 0x000000043f067899 */ /* 0x000fe20008011606 */
[----:B------:R-:W-:Y:S01]  /*15c0*/  CS2R R16, SRZ ;  /* 0x0000000000107805 */ /* 0x000fe2000001ff00 */
[----:B------:R-:W-:Y:S01]  /*15d0*/  ULEA UR8, UR5, UR8, 0xa ;  /* 0x0000000805087291 */ /* 0x000fe2000f8e503f */
[----:B------:R-:W-:Y:S01]  /*15e0*/  CS2R R20, SRZ ;  /* 0x0000000000147805 */ /* 0x000fe2000001ff00 */
[----:B------:R-:W-:Y:S01]  /*15f0*/  ULOP3.LUT UR6, UR6, 0x3fff, URZ, 0xc0, !UPT ;  /* 0x00003fff06067892 */ /* 0x000fe2000f8ec03f */
[----:B------:R-:W-:Y:S01]  /*1600*/  CS2R R22, SRZ ;  /* 0x0000000000167805 */ /* 0x000fe2000001ff00 */
[----:B------:R-:W-:Y:S01]  /*1610*/  UMOV UR13, 0x80000020 ;  /* 0x80000020000d7882 */ /* 0x000fe20000000000 */
[----:B------:R-:W-:Y:S01]  /*1620*/  UMOV UR15, 0x80000020 ;  /* 0x80000020000f7882 */ /* 0x000fe20000000000 */
[----:B------:R-:W-:Y:S01]  /*1630*/  ULOP3.LUT UR6, UR6, 0x10000, URZ, 0xfc, !UPT ;  /* 0x0001000006067892 */ /* 0x000fe2000f8efc3f */
[----:B------:R-:W-:Y:S01]  /*1640*/  CS2R R88, SRZ ;  /* 0x0000000000587805 */ /* 0x000fe2000001ff00 */
[----:B------:R-:W-:Y:S01]  /*1650*/  UMOV UR12, UR8 ;  /* 0x00000008000c7c82 */ /* 0x000fe20008000000 */
[----:B------:R-:W-:Y:S01]  /*1660*/  CS2R R90, SRZ ;  /* 0x00000000005a7805 */ /* 0x000fe2000001ff00 */
[----:B------:R-:W-:Y:S01]  /*1670*/  ULEA UR7, UR5, UR6, 0x8 ;  /* 0x0000000605077291 */ /* 0x000fe2000f8e403f */
[----:B------:R-:W-:Y:S01]  /*1680*/  CS2R R92, SRZ ;  /* 0x00000000005c7805 */ /* 0x000fe2000001ff00 */
[----:B------:R-:W-:Y:S01]  /*1690*/  UIADD3 UR6, UR8, 0x200, URZ ;  /* 0x0000020008067890 */ /* 0x000fe2000fffe03f */
[----:B------:R-:W-:-:S02]  /*16a0*/  CS2R R96, SRZ ;  /* 0x0000000000607805 */ /* 0x000fc4000001ff00 */
[----:B------:R-:W-:Y:S02]  /*16b0*/  CS2R R94, SRZ ;  /* 0x00000000005e7805 */ /* 0x000fe4000001ff00 */
[----:B------:R-:W-:Y:S02]  /*16c0*/  CS2R R98, SRZ ;  /* 0x0000000000627805 */ /* 0x000fe4000001ff00 */
[----:B------:R-:W-:Y:S01]  /*16d0*/  CS2R R100, SRZ ;  /* 0x0000000000647805 */ /* 0x000fe2000001ff00 */
[----:B------:R-:W-:Y:S01]  /*16e0*/  UMOV UR14, UR7 ;  /* 0x00000007000e7c82 */ /* 0x000fe20008000000 */
[----:B------:R-:W-:Y:S01]  /*16f0*/  CS2R R102, SRZ ;  /* 0x0000000000667805 */ /* 0x000fe2000001ff00 */
[----:B------:R-:W-:Y:S01]  /*1700*/  QGMMA.64x64x32.F32.E5M2.E5M2 R56, gdesc[UR12], RZ, !UPT ;  /* 0x00e000000c3879f3 */ /* 0x000fe2000c7038ff */
[----:B------:R-:W-:Y:S01]  /*1710*/  UMOV UR12, UR6 ;  /* 0x00000006000c7c82 */ /* 0x000fe20008000000 */
[----:B------:R-:W-:Y:S01]  /*1720*/  UMOV UR13, 0x80000020 ;  /* 0x80000020000d7882 */ /* 0x000fe20000000000 */
[----:B------:R-:W-:Y:S01]  /*1730*/  UMOV UR6, 0x2 ;  /* 0x0000000200067882 */ /* 0x000fe20000000000 */
[----:B------:R-:W-:Y:S01]  /*1740*/  QGMMA.64x64x32.F32.E5M2.E5M2 R24, gdesc[UR12], RZ, !UPT ;  /* 0x00e000000c1879f3 */ /* 0x000fe2000c7038ff */
[----:B------:R-:W-:Y:S01]  /*1750*/  UIADD3 UR14, UR7, 0x2, URZ ;  /* 0x00000002070e7890 */ /* 0x000fe2000fffe03f */
[----:B------:R-:W-:Y:S01]  /*1760*/  CS2R R104, SRZ ;  /* 0x0000000000687805 */ /* 0x000fe2000001ff00 */
[----:B------:R-:W-:Y:S01]  /*1770*/  UIADD3 UR12, UR8, 0x2, URZ ;  /* 0x00000002080c7890 */ /* 0x000fe2000fffe03f */
[----:B------:R-:W-:Y:S01]  /*1780*/  CS2R R108, SRZ ;  /* 0x00000000006c7805 */ /* 0x000fe2000001ff00 */
[----:B------:R-:W-:Y:S01]  /*1790*/  ULDC UR7, c[0x0][0x50c] ;  /* 0x0001430000077ab9 */ /* 0x000fe20000000800 */
[----:B------:R-:W-:Y:S01]  /*17a0*/  UIADD3 UR8, UR8, 0x202, URZ ;  /* 0x0000020208087890 */ /* 0x000fe2000fffe03f */
[----:B------:R-:W-:Y:S01]  /*17b0*/  CS2R R106, SRZ ;  /* 0x00000000006a7805 */ /* 0x000fe2000001ff00 */
[----:B------:R-:W-:Y:S01]  /*17c0*/  UISETP.NE.AND UP0, UPT, UR7, 0x2, UPT ;  /* 0x000000020700788c */ /* 0x000fe2000bf05270 */
[----:B------:R-:W-:Y:S01]  /*17d0*/  CS2R R110, SRZ ;  /* 0x00000000006e7805 */ /* 0x000fe2000001ff00 */
[----:B------:R-:W-:Y:S01]  /*17e0*/  UMOV UR13, 0x80000020 ;  /* 0x80000020000d7882 */ /* 0x000fe20000000000 */
[----:B------:R-:W-:Y:S01]  /*17f0*/  UMOV UR15, 0x80000020 ;  /* 0x80000020000f7882 */ /* 0x000fe20000000000 */
[----:B------:R-:W-:Y:S01]  /*1800*/  USEL UR7, URZ, 0x1, UP0 ;  /* 0x000000013f077887 */ /* 0x000fe20008000000 */
[----:B------:R-:W-:-:S02]  /*1810*/  CS2R R112, SRZ ;  /* 0x0000000000707805 */ /* 0x000fc4000001ff00 */
[----:B------:R-:W-:Y:S02]  /*1820*/  CS2R R114, SRZ ;  /* 0x0000000000727805 */ /* 0x000fe4000001ff00 */
[----:B------:R-:W-:Y:S02]  /*1830*/  CS2R R116, SRZ ;  /* 0x0000000000747805 */ /* 0x000fe4000001ff00 */
[----:B------:R-:W-:Y:S02]  /*1840*/  CS2R R118, SRZ ;  /* 0x0000000000767805 */ /* 0x000fe4000001ff00 */
[----:B------:R-:W-:Y:S02]  /*1850*/  CS2R R120, SRZ ;  /* 0x0000000000787805 */ /* 0x000fe4000001ff00 */
[----:B------:R-:W-:Y:S02]  /*1860*/  ISETP.NE.AND P0, PT, RZ, UR7, PT ;  /* 0x00000007ff007c0c */ /* 0x000fe4000bf05270 */
        /* <DEDUP_REMOVED lines=10> */
[----:B------:R-:W-:Y:S02]  /*1910*/  IMAD.MOV.U32 R143, RZ, RZ, RZ ;  /* 0x000000ffff8f7224 */ /* 0x000fe400078e00ff */
[----:B------:R-:W-:Y:S01]  /*1920*/  IMAD.MOV.U32 R145, RZ, RZ, RZ ;  /* 0x000000ffff917224 */ /* 0x000fe200078e00ff */
[----:B------:R-:W-:Y:S01]  /*1930*/  QGMMA.64x64x32.F32.E5M2.E5M2 R56, gdesc[UR12], R56 ;  /* 0x00e000000c3879f3 */ /* 0x000fe20008703838 */
[----:B------:R-:W-:Y:S01]  /*1940*/  UMOV UR12, UR8 ;  /* 0x00000008000c7c82 */ /* 0x000fe20008000000 */
[----:B------:R-:W-:-:S02]  /*1950*/  UMOV UR13, 0x80000020 ;  /* 0x80000020000d7882 */ /* 0x000fc40000000000 */
[----:B------:R-:W-:Y:S01]  /*1960*/  QGMMA.64x64x32.F32.E5M2.E5M2 R24, gdesc[UR12], R24, gsb0 ;  /* 0x00e000000c1879f3 */ /* 0x000fe20008003818 */
[----:B------:R-:W-:Y:S05]  /*1970*/  @!P0 BRA `(.L_x_18) ;  /* 0x0000000400088947 */ /* 0x000fea0003800000 */
[----:B------:R-:W-:Y:S02]  /*1980*/  WARPGROUP.DEPBAR.LE gsb0, 0x0 ;  /* 0x00008000000079c5 */ /* 0x000fe40000010000 */
[----:B------:R-:W-:-:S01]  /*1990*/  FADD R145, RZ, R56 ;  /* 0x00000038ff917221 */ /* 0x000fc20000000000 */
[----:B------:R-:W-:Y:S01]  /*19a0*/  FADD R140, RZ, R57 ;  /* 0x00000039ff8c7221 */ /* 0x000fe20000000000 */
        /* <DEDUP_REMOVED lines=62> */
[----:B------:R-:W-:-:S06]  /*1d90*/  UMOV UR6, URZ ;  /* 0x0000003f00067c82 */ /* 0x000fcc0008000000 */
.L_x_18:
[----:B------:R-:W-:-:S04]  /*1da0*/  UIADD3 UR18, UR5, 0x1, URZ ;  /* 0x0000000105127890 */ /* 0x000fc8000fffe03f */
[----:B------:R-:W-:-:S04]  /*1db0*/  UISETP.NE.AND UP0, UPT, UR18, 0x5, UPT ;  /* 0x000000051200788c */ /* 0x000fc8000bf05270 */
[----:B------:R-:W-:Y:S02]  /*1dc0*/  USEL UR8, URZ, 0x1, UP0 ;  /* 0x000000013f087887 */ /* 0x000fe40008000000 */
[----:B------:R-:W-:Y:S02]  /*1dd0*/  USEL UR18, UR18, URZ, UP0 ;  /* 0x0000003f12127287 */ /* 0x000fe40008000000 */
[----:B------:R-:W-:-:S06]  /*1de0*/  ULOP3.LUT UR8, UR4, UR8, URZ, 0x3c, !UPT ;  /* 0x0000000804087292 */ /* 0x000fcc000f8e3c3f */
[----:B------:R-:W-:Y:S01]  /*1df0*/  IMAD.U32 R13, RZ, RZ, UR8 ;  /* 0x00000008ff0d7e24 */ /* 0x000fe2000f8e00ff */
[----:B------:R-:W-:-:S06]  /*1e00*/  UMOV UR8, 0x1 ;  /* 0x0000000100087882 */ /* 0x000fcc0000000000 */
.L_x_13:
[----:B------:R-:W-:-:S04]  /*1e10*/  UISETP.LT.AND UP0, UPT, UR9, 0x1, UPT ;  /* 0x000000010900788c */ /* 0x000fc8000bf01270 */
[----:B------:R-:W-:-:S04]  /*1e20*/  USEL UR12, UR9, 0x1, UP0 ;  /* 0x00000001090c7887 */ /* 0x000fc80008000000 */
[----:B------:R-:W-:-:S04]  /*1e30*/  UIADD3 UR12, UR9, -UR12, URZ ;  /* 0x8000000c090c7290 */ /* 0x000fc8000fffe03f */
[----:B------:R-:W-:-:S06]  /*1e40*/  UISETP.GE.AND UP0, UPT, UR12, 0x1, UPT ;  /* 0x000000010c00788c */ /* 0x000fcc000bf06270 */
[----:B------:R-:W-:-:S13]  /*1e50*/  PLOP3.LUT P0, PT, PT, PT, UP0, 0x80, 0x0 ;  /* 0x000000000000781c */ /* 0x000fda0003f0f008 */
[----:B------:R-:W-:Y:S05]  /*1e60*/  @!P0 BRA `(.L_x_19) ;  /* 0x00000008002c8947 */ /* 0x000fea0003800000 */
[----:B01----:R-:W-:Y:S01]  /*1e70*/  IMAD.U32 R10, RZ, RZ, UR12 ;  /* 0x0000000cff0a7e24 */ /* 0x003fe2000f8e00ff */
[----:B------:R-:W-:Y:S01]  /*1e80*/  UMOV UR19, UR5 ;  /* 0x0000000500137c82 */ /* 0x000fe20008000000 */
[----:B------:R-:W-:-:S05]  /*1e90*/  ULDC UR21, c[0x0][0x50c] ;  /* 0x0001430000157ab9 */ /* 0x000fca0000000800 */
.L_x_27:
[----:B------:R-:W-:-:S13]  /*1ea0*/  ISETP.NE.AND P1, PT, R142, 0x3, PT ;  /* 0x000000038e00780c */ /* 0x000fda0003f25270 */
[----:B01----:R-:W-:Y:S05]  /*1eb0*/  @!P1 BRA `(.L_x_20) ;  /* 0x0000000000049947 */ /* 0x003fea0003800000 */
[----:B------:R-:W-:Y:S01]  /*1ec0*/  BPT.TRAP 0x1 ;  /* 0x000000040000795c */ /* 0x000fe20000300000 */
.L_x_20:
[----:B------:R-:W0:Y:S01]  /*1ed0*/  S2UR UR12, SR_CgaCtaId ;  /* 0x00000000000c79c3 */ /* 0x000e220000008800 */
[----:B------:R-:W-:Y:S01]  /*1ee0*/  UMOV UR10, 0x400 ;  /* 0x00000400000a7882 */ /* 0x000fe20000000000 */
[----:B------:R-:W-:Y:S01]  /*1ef0*/  SHF.L.U32 R11, R13, 0x1f, RZ ;  /* 0x0000001f0d0b7819 */ /* 0x000fe200000006ff */
[----:B0-----:R-:W-:-:S04]  /*1f00*/  ULEA UR10, UR12, UR10, 0x18 ;  /* 0x0000000a0c0a7291 */ /* 0x001fc8000f8ec03f */
[----:B------:R-:W-:-:S09]  /*1f10*/  ULEA UR12, UR18, UR10, 0x3 ;  /* 0x0000000a120c7291 */ /* 0x000fd2000f8e183f */
[----:B------:R0:W1:Y:S01]  /*1f20*/  SYNCS.PHASECHK.TRANS64.TRYWAIT P0, [UR12], R11 ;  /* 0x0000000bff0075a7 */ /* 0x000062000800014c */
[----:B------:R-:W-:Y:S05]  /*1f30*/  @!P1 BRA `(.L_x_21) ;  /* 0x0000000000049947 */ /* 0x000fea0003800000 */
[----:B------:R-:W-:Y:S01]  /*1f40*/  BPT.TRAP 0x1 ;  /* 0x000000040000795c */ /* 0x000fe20000300000 */
.L_x_21:
[----:B-1----:R-:W-:Y:S05]  /*1f50*/  @P0 BRA `(.L_x_22) ;  /* 0x0000000000080947 */ /* 0x002fea0003800000 */
[----:B------:R-:W1:Y:S02]  /*1f60*/  SYNCS.PHASECHK.TRANS64.TRYWAIT P0, [UR12], R11 ;  /* 0x0000000bff0075a7 */ /* 0x000e64000800014c */
[----:B-1----:R-:W-:Y:S05]  /*1f70*/  @!P0 BRA `(.L_x_23) ;  /* 0x00000074006c8947 */ /* 0x002fea0003800000 */
.L_x_22:
[----:B------:R-:W-:Y:S01]  /*1f80*/  UIADD3 UR12, UR10, 0x14100, URZ ;  /* 0x000141000a0c7890 */ /* 0x000fe2000fffe03f */
[----:B------:R-:W-:Y:S01]  /*1f90*/  WARPGROUP.ARRIVE ;  /* 0x00000000000079c5 */ /* 0x000fe20000000000 */
[----:B------:R-:W-:Y:S02]  /*1fa0*/  UISETP.NE.AND UP0, UPT, UR7, URZ, UPT ;  /* 0x0000003f0700728c */ /* 0x000fe4000bf05270 */
[----:B------:R-:W-:Y:S02]  /*1fb0*/  USHF.R.U32.HI UR12, URZ, 0x4, UR12 ;  /* 0x000000043f0c7899 */ /* 0x000fe4000801160c */
[----:B------:R-:W-:Y:S02]  /*1fc0*/  USEL UR8, UR8, URZ, !UP0 ;  /* 0x0000003f08087287 */ /* 0x000fe4000c000000 */
[----:B------:R-:W-:Y:S02]  /*1fd0*/  ULOP3.LUT UR12, UR12, 0x3fff, URZ, 0xc0, !UPT ;  /* 0x00003fff0c0c7892 */ /* 0x000fe4000f8ec03f */
[----:B------:R-:W-:-:S02]  /*1fe0*/  ULOP3.LUT UR7, UR11, 0x10000, URZ, 0xfc, !UPT ;  /* 0x000100000b077892 */ /* 0x000fc4000f8efc3f */
[----:B------:R-:W-:Y:S02]  /*1ff0*/  ULOP3.LUT UR12, UR12, 0x10000, URZ, 0xfc, !UPT ;  /* 0x000100000c0c7892 */ /* 0x000fe4000f8efc3f */
[----:B------:R-:W-:Y:S02]  /*2000*/  UISETP.NE.U32.AND UP0, UPT, UR8, URZ, UPT ;  /* 0x0000003f0800728c */ /* 0x000fe4000bf05070 */
[----:B------:R-:W-:Y:S02]  /*2010*/  ULEA UR8, UR18, UR7, 0xa ;  /* 0x0000000712087291 */ /* 0x000fe4000f8e503f */
[----:B------:R-:W-:Y:S02]  /*2020*/  ULEA UR7, UR18, UR12, 0x8 ;  /* 0x0000000c12077291 */ /* 0x000fe4000f8e403f */
[----:B------:R-:W-:Y:S01]  /*2030*/  UIADD3 UR20, UR8, 0x200, URZ ;  /* 0x0000020008147890 */ /* 0x000fe2000fffe03f */
[----:B------:R-:W-:Y:S02]  /*2040*/  UMOV UR13, 0x80000020 ;  /* 0x80000020000d7882 */ /* 0x000fe40000000000 */
[----:B------:R-:W-:Y:S01]  /*2050*/  UMOV UR12, UR8 ;  /* 0x00000008000c7c82 */ /* 0x000fe20008000000 */
[----:B------:R-:W-:Y:S01]  /*2060*/  UMOV UR15, 0x80000020 ;  /* 0x80000020000f7882 */ /* 0x000fe20000000000 */
[----:B------:R-:W-:Y:S01]  /*2070*/  UMOV UR14, UR7 ;  /* 0x00000007000e7c82 */ /* 0x000fe20008000000 */
[----:B------:R-:W-:Y:S01]  /*2080*/  UIADD3 UR6, UR6, 0x2, URZ ;  /* 0x0000000206067890 */ /* 0x000fe2000fffe03f */
[----:B------:R-:W-:Y:S01]  /*2090*/  QGMMA.64x64x32.F32.E5M2.E5M2 R56, gdesc[UR12], R56, UP0 ;  /* 0x00e000000c3879f3 */ /* 0x000fe2000bf03838 */
[----:B------:R-:W-:Y:S01]  /*20a0*/  UMOV UR12, UR20 ;  /* 0x00000014000c7c82 */ /* 0x000fe20008000000 */
[----:B------:R-:W-:-:S02]  /*20b0*/  UMOV UR13, 0x80000020 ;  /* 0x80000020000d7882 */ /* 0x000fc40000000000 */
[----:B------:R-:W-:Y:S01]  /*20c0*/  QGMMA.64x64x32.F32.E5M2.E5M2 R24, gdesc[UR12], R24, UP0 ;  /* 0x00e000000c1879f3 */ /* 0x000fe2000bf03818 */
[----:B------:R-:W-:Y:S02]  /*20d0*/  UIADD3 UR12, UR8, 0x2, URZ ;  /* 0x00000002080c7890 */ /* 0x000fe4000fffe03f */
[----:B------:R-:W-:Y:S02]  /*20e0*/  UIADD3 UR14, UR7, 0x2, URZ ;  /* 0x00000002070e7890 */ /* 0x000fe4000fffe03f */
[----:B------:R-:W-:Y:S01]  /*20f0*/  UIADD3 UR8, UR8, 0x202, URZ ;  /* 0x0000020208087890 */ /* 0x000fe2000fffe03f */
[----:B------:R-:W-:Y:S01]  /*2100*/  UMOV UR13, 0x80000020 ;  /* 0x80000020000d7882 */ /* 0x000fe20000000000 */
[----:B------:R-:W-:Y:S01]  /*2110*/  UMOV UR15, 0x80000020 ;  /* 0x80000020000f7882 */ /* 0x000fe20000000000 */
[----:B------:R-:W-:-:S04]  /*2120*/  UISETP.NE.AND UP0, UPT, UR6, UR21, UPT ;  /* 0x000000150600728c */ /* 0x000fc8000bf05270 */
[----:B------:R-:W-:-:S06]  /*2130*/  USEL UR7, URZ, 0x1, UP0 ;  /* 0x000000013f077887 */ /* 0x000fcc0008000000 */
[----:B------:R-:W-:Y:S01]  /*2140*/  ISETP.NE.AND P0, PT, RZ, UR7, PT ;  /* 0x00000007ff007c0c */ /* 0x000fe2000bf05270 */
[----:B------:R-:W-:Y:S01]  /*2150*/  QGMMA.64x64x32.F32.E5M2.E5M2 R56, gdesc[UR12], R56 ;  /* 0x00e000000c3879f3 */ /* 0x000fe20008703838 */
[----:B------:R-:W-:Y:S01]  /*2160*/  UMOV UR12, UR8 ;  /* 0x00000008000c7c82 */ /* 0x000fe20008000000 */
[----:B------:R-:W-:Y:S02]  /*2170*/  UMOV UR13, 0x80000020 ;  /* 0x80000020000d7882 */ /* 0x000fe40000000000 */
[----:B------:R-:W-:Y:S03]  /*2180*/  QGMMA.64x64x32.F32.E5M2.E5M2 R24, gdesc[UR12], R24, gsb0 ;  /* 0x00e000000c1879f3 */ /* 0x000fe60008003818 */
[----:B------:R-:W-:-:S05]  /*2190*/  WARPGROUP.DEPBAR.LE gsb0, 0x1 ;  /* 0x00008000000079c5 */ /* 0x000fca0000010100 */
[----:B------:R-:W-:Y:S05]  /*21a0*/  @!P0 BRA `(.L_x_24) ;  /* 0x0000000400088947 */ /* 0x000fea0003800000 */
[----:B------:R-:W-:Y:S02]  /*21b0*/  WARPGROUP.DEPBAR.LE gsb0, 0x0 ;  /* 0x00008000000079c5 */ /* 0x000fe40000010000 */
[----:B------:R-:W-:-:S01]  /*21c0*/  FADD R145, R56, R145 ;  /* 0x0000009138917221 */ /* 0x000fc20000000000 */
[----:B------:R-:W-:Y:S01]  /*21d0*/  FADD R140, R57, R140 ;  /* 0x0000008c398c7221 */ /* 0x000fe20000000000 */
        /* <DEDUP_REMOVED lines=62> */
[----:B------:R-:W-:-:S06]  /*25c0*/  UMOV UR6, URZ ;  /* 0x0000003f00067c82 */ /* 0x000fcc0008000000 */
.L_x_24:
[----:B------:R-:W-:Y:S05]  /*25d0*/  @!P1 BRA `(.L_x_25) ;  /* 0x0000000000049947 */ /* 0x000fea0003800000 */
[----:B------:R-:W-:Y:S01]  /*25e0*/  BPT.TRAP 0x1 ;  /* 0x000000040000795c */ /* 0x000fe20000300000 */
.L_x_25:
[----:B------:R-:W-:Y:S01]  /*25f0*/  ULEA UR8, UR19, UR10, 0x3 ;  /* 0x0000000a13087291 */ /* 0x000fe2000f8e183f */
[----:B------:R-:W-:-:S03]  /*2600*/  ISETP.GT.U32.AND P0, PT, R4, 0x1, PT ;  /* 0x000000010400780c */ /* 0x000fc60003f04070 */
[----:B------:R-:W-:-:S04]  /*2610*/  UIADD3 UR8, UR8, 0x28, URZ ;  /* 0x0000002808087890 */ /* 0x000fc8000fffe03f */
[----:B------:R-:W-:-:S09]  /*2620*/  UPRMT UR8, URZ, 0x654, UR8 ;  /* 0x000006543f087896 */ /* 0x000fd20008000008 */
[----:B------:R-:W-:Y:S01]  /*2630*/  SYNCS.ARRIVE.TRANS64.RED.A1T0 RZ, [UR8], RZ ;  /* 0x000000ffffff79a7 */ /* 0x000fe20008100408 */
[----:B------:R-:W-:Y:S05]  /*2640*/  @P0 BRA `(.L_x_26) ;  /* 0x0000000000040947 */ /* 0x000fea0003800000 */
[----:B------:R-:W-:Y:S01]  /*2650*/  BPT.TRAP 0x1 ;  /* 0x000000040000795c */ /* 0x000fe20000300000 */
.L_x_26:
[----:B------:R-:W-:Y:S01]  /*2660*/  UIADD3 UR18, UR18, 0x1, URZ ;  /* 0x0000000112127890 */ /* 0x000fe2000fffe03f */
[C---:B------:R-:W-:Y:S01]  /*2670*/  ISETP.GT.AND P0, PT, R10.reuse, 0x1, PT ;  /* 0x000000010a00780c */ /* 0x040fe20003f04270 */
[----:B------:R-:W-:Y:S01]  /*2680*/  UIADD3 UR19, UR19, 0x1, URZ ;  /* 0x0000000113137890 */ /* 0x000fe2000fffe03f */
[----:B------:R-:W-:Y:S01]  /*2690*/  VIADD R10, R10, 0xffffffff ;  /* 0xffffffff0a0a7836 */ /* 0x000fe20000000000 */
[----:B------:R-:W-:Y:S02]  /*26a0*/  UISETP.NE.AND UP0, UPT, UR18, 0x5, UPT ;  /* 0x000000051200788c */ /* 0x000fe4000bf05270 */
[----:B------:R-:W-:Y:S02]  /*26b0*/  UISETP.NE.AND UP1, UPT, UR19, 0x5, UPT ;  /* 0x000000051300788c */ /* 0x000fe4000bf25270 */
[----:B------:R-:W-:Y:S02]  /*26c0*/  USEL UR8, URZ, 0x1, UP0 ;  /* 0x000000013f087887 */ /* 0x000fe40008000000 */
[----:B------:R-:W-:-:S02]  /*26d0*/  USEL UR18, UR18, URZ, UP0 ;  /* 0x0000003f12127287 */ /* 0x000fc40008000000 */
[----:B------:R-:W-:Y:S02]  /*26e0*/  USEL UR19, UR19, URZ, UP1 ;  /* 0x0000003f13137287 */ /* 0x000fe40008800000 */
[----:B------:R-:W-:Y:S01]  /*26f0*/  LOP3.LUT R13, R13, UR8, RZ, 0x3c, !PT ;  /* 0x000000080d0d7c12 */ /* 0x000fe2000f8e3cff */
[----:B------:R-:W-:Y:S01]  /*2700*/  UMOV UR8, 0x1 ;  /* 0x0000000100087882 */ /* 0x000fe20000000000 */
[----:B------:R-:W-:Y:S08]  /*2710*/  @P0 BRA `(.L_x_27) ;  /* 0xfffffff400e00947 */ /* 0x000ff0000383ffff */
.L_x_19:
[----:B------:R-:W-:Y:S01]  /*2720*/  UISETP.NE.AND UP0, UPT, UR6, URZ, UPT ;  /* 0x0000003f0600728c */ /* 0x000fe2000bf05270 */
[----:B01----:R-:W0:Y:S03]  /*2730*/  LDC R10, c[0x0][0x28c] ;  /* 0x0000a300ff0a7b82 */ /* 0x003e260000000800 */
[----:B------:R-:W-:-:S06]  /*2740*/  USEL UR6, URZ, 0x1, !UP0 ;  /* 0x000000013f067887 */ /* 0x000fcc000c000000 */
[----:B------:R-:W-:Y:S02]  /*2750*/  ISETP.NE.AND P0, PT, RZ, UR6, PT ;  /* 0x00000006ff007c0c */ /* 0x000fe4000bf05270 */
[----:B0-----:R-:W-:-:S11]  /*2760*/  ISETP.GE.AND P1, PT, R10, 0x1, PT ;  /* 0x000000010a00780c */ /* 0x001fd60003f26270 */
[----:B------:R-:W-:Y:S05]  /*2770*/  @!P0 BRA `(.L_x_28) ;  /* 0x0000000400048947 */ /* 0x000fea0003800000 */
[----:B------:R-:W-:Y:S02]  /*2780*/  WARPGROUP.DEPBAR.LE gsb0, 0x0 ;  /* 0x00008000000079c5 */ /* 0x000fe40000010000 */
[----:B------:R-:W-:Y:S01]  /*2790*/  FADD R145, R56, R145 ;  /* 0x0000009138917221 */ /* 0x000fe20000000000 */
        /* <DEDUP_REMOVED lines=62> */
[----:B------:R-:W-:-:S07]  /*2b80*/  FADD R18, R18, R55 ;  /* 0x0000003712127221 */ /* 0x000fce0000000000 */
.L_x_28:
[----:B------:R-:W-:Y:S02]  /*2b90*/  WARPGROUP.DEPBAR.LE gsb0, 0x0 ;  /* 0x00008000000079c5 */ /* 0x000fe40000010000 */
[----:B------:R-:W-:Y:S05]  /*2ba0*/  @!P1 BRA `(.L_x_29) ;  /* 0x0000000000409947 */ /* 0x000fea0003800000 */
[----:B------:R-:W-:-:S13]  /*2bb0*/  ISETP.NE.AND P0, PT, R142, 0x3, PT ;  /* 0x000000038e00780c */ /* 0x000fda0003f05270 */
[----:B------:R-:W-:Y:S05]  /*2bc0*/  @!P0 BRA `(.L_x_30) ;  /* 0x0000000000048947 */ /* 0x000fea0003800000 */
[----:B------:R-:W-:Y:S01]  /*2bd0*/  BPT.TRAP 0x1 ;  /* 0x000000040000795c */ /* 0x000fe20000300000 */
.L_x_30:
[----:B------:R-:W-:Y:S01]  /*2be0*/  UISETP.LT.AND UP0, UPT, UR9, 0x1, UPT ;  /* 0x000000010900788c */ /* 0x000fe2000bf01270 */
[----:B------:R-:W-:-:S03]  /*2bf0*/  ISETP.GT.U32.AND P0, PT, R4, 0x1, PT ;  /* 0x000000010400780c */ /* 0x000fc60003f04070 */
[----:B------:R-:W-:-:S04]  /*2c00*/  USEL UR8, UR9, 0x1, UP0 ;  /* 0x0000000109087887 */ /* 0x000fc80008000000 */
[----:B------:R-:W-:-:S04]  /*2c10*/  UIADD3 UR8, UR5, UR9, -UR8 ;  /* 0x0000000905087290 */ /* 0x000fc8000fffe808 */
[----:B------:R-:W-:-:S04]  /*2c20*/  UIMAD.WIDE.U32 UR6, UR8, -0x33333333, URZ ;  /* 0xcccccccd080678a5 */ /* 0x000fc8000f8e003f */
[----:B------:R-:W-:-:S04]  /*2c30*/  USHF.R.U32.HI UR6, URZ, 0x2, UR7 ;  /* 0x000000023f067899 */ /* 0x000fc80008011607 */
[----:B------:R-:W-:-:S04]  /*2c40*/  UIMAD UR8, UR6, -0x5, UR8 ;  /* 0xfffffffb060878a4 */ /* 0x000fc8000f8e0208 */
[----:B------:R-:W-:-:S04]  /*2c50*/  ULEA UR8, UR8, UR10, 0x3 ;  /* 0x0000000a08087291 */ /* 0x000fc8000f8e183f */
[----:B------:R-:W-:-:S04]  /*2c60*/  UIADD3 UR8, UR8, 0x28, URZ ;  /* 0x0000002808087890 */ /* 0x000fc8000fffe03f */
[----:B------:R-:W-:-:S09]  /*2c70*/  UPRMT UR8, URZ, 0x654, UR8 ;  /* 0x000006543f087896 */ /* 0x000fd20008000008 */
[----:B------:R-:W-:Y:S01]  /*2c80*/  SYNCS.ARRIVE.TRANS64.RED.A1T0 RZ, [UR8], RZ ;  /* 0x000000ffffff79a7 */ /* 0x000fe20008100408 */
[----:B------:R-:W-:Y:S05]  /*2c90*/  @P0 BRA `(.L_x_29) ;  /* 0x0000000000040947 */ /* 0x000fea0003800000 */
[----:B------:R-:W-:Y:S01]  /*2ca0*/  BPT.TRAP 0x1 ;  /* 0x000000040000795c */ /* 0x000fe20000300000 */
.L_x_29:
[----:B------:R-:W0:Y:S01]  /*2cb0*/  LDC R14, c[0x0][0x288] ;  /* 0x0000a200ff0e7b82 */ /* 0x000e220000000800 */
[----:B------:R-:W-:Y:S01]  /*2cc0*/  IMAD.SHL.U32 R33, R7, 0x40, RZ ;  /* 0x0000004007217824 */ /* 0x000fe200078e00ff */
[--C-:B------:R-:W-:Y:S01]  /*2cd0*/  SHF.R.U32.HI R10, RZ, 0x2, R0.reuse ;  /* 0x00000002ff0a7819 */ /* 0x100fe20000011600 */
[----:B------:R-:W-:Y:S01]  /*2ce0*/  UIADD3 UR5, UR9, UR5, URZ ;  /* 0x0000000509057290 */ /* 0x000fe2000fffe03f */
[----:B------:R-:W-:Y:S01]  /*2cf0*/  LOP3.LUT R12, R0, 0x60, RZ, 0xc0, !PT ;  /* 0x00000060000c7812 */ /* 0x000fe200078ec0ff */
[----:B------:R-:W-:Y:S01]  /*2d00*/  IMAD.SHL.U32 R34, R6, 0x100, RZ ;  /* 0x0000010006227824 */ /* 0x000fe200078e00ff */
[----:B------:R-:W-:Y:S01]  /*2d10*/  SHF.R.U32.HI R13, RZ, 0x7, R0 ;  /* 0x00000007ff0d7819 */ /* 0x000fe20000011600 */
[----:B------:R-:W-:Y:S01]  /*2d20*/  UISETP.GT.U32.AND UP0, UPT, UR5, 0x4, UPT ;  /* 0x000000040500788c */ /* 0x000fe2000bf04070 */
[----:B------:R-:W-:Y:S01]  /*2d30*/  LOP3.LUT R11, R10, 0x7, RZ, 0xc0, !PT ;  /* 0x000000070a0b7812 */ /* 0x000fe200078ec0ff */
[C---:B------:R-:W-:Y:S01]  /*2d40*/  IMAD.SHL.U32 R26, R0.reuse, 0x2, RZ ;  /* 0x00000002001a7824 */ /* 0x040fe200078e00ff */
[----:B------:R-:W-:Y:S01]  /*2d50*/  SHF.R.U32.HI R12, RZ, 0x1, R12 ;  /* 0x00000001ff0c7819 */ /* 0x000fe2000001160c */
[----:B------:R-:W-:Y:S01]  /*2d60*/  ULDC UR12, c[0x0][0x284] ;  /* 0x0000a100000c7ab9 */ /* 0x000fe20000000800 */
[----:B------:R-:W-:Y:S01]  /*2d70*/  LOP3.LUT R10, R13, 0x1, RZ, 0xc0, !PT ;  /* 0x000000010d0a7812 */ /* 0x000fe200078ec0ff */
[----:B------:R-:W-:Y:S01]  /*2d80*/  UISETP.LT.U32.AND UP0, UPT, UR9, 0x5, UP0 ;  /* 0x000000050900788c */ /* 0x000fe20008701070 */
[----:B------:R-:W-:Y:S01]  /*2d90*/  IADD3 R15, RZ, -R12, -R11 ;  /* 0x8000000cff0f7210 */ /* 0x000fe20007ffe80b */
[----:B------:R-:W-:Y:S01]  /*2da0*/  UISETP.GE.U32.AND UP1, UPT, UR9, 0x5, UPT ;  /* 0x000000050900788c */ /* 0x000fe2000bf26070 */
[----:B------:R-:W-:Y:S01]  /*2db0*/  LOP3.LUT R13, R0, 0x3, RZ, 0xc0, !PT ;  /* 0x00000003000d7812 */ /* 0x000fe200078ec0ff */
[C---:B------:R-:W-:Y:S01]  /*2dc0*/  IMAD.SHL.U32 R24, R10.reuse, 0x40, RZ ;  /* 0x000000400a187824 */ /* 0x040fe200078e00ff */
[----:B------:R-:W-:Y:S01]  /*2dd0*/  SHF.R.S32.HI R29, RZ, 0x1f, R5 ;  /* 0x0000001fff1d7819 */ /* 0x000fe20000011405 */
[----:B------:R-:W-:Y:S01]  /*2de0*/  UIMAD.WIDE.U32 UR6, UR5, -0x33333333, URZ ;  /* 0xcccccccd050678a5 */ /* 0x000fe2000f8e003f */
[C---:B------:R-:W-:Y:S01]  /*2df0*/  LOP3.LUT R26, R33.reuse, 0x6, R26, 0xf8, !PT ;  /* 0x00000006211a7812 */ /* 0x040fe200078ef81a */
[----:B------:R-:W-:Y:S01]  /*2e00*/  USEL UR8, URZ, 0x1, !UP0 ;  /* 0x000000013f087887 */ /* 0x000fe2000c000000 */
[----:B------:R-:W-:Y:S01]  /*2e10*/  IMAD R15, R10, -0x40, R15 ;  /* 0xffffffc00a0f7824 */ /* 0x000fe200078e020f */
[----:B------:R-:W-:Y:S01]  /*2e20*/  ULDC.64 UR10, c[0x0][0x5d0] ;  /* 0x00017400000a7ab9 */ /* 0x000fe20000000a00 */
[----:B0-----:R-:W-:Y:S01]  /*2e30*/  ISETP.GE.AND P0, PT, R33, R14, PT ;  /* 0x0000000e2100720c */ /* 0x001fe20003f06270 */
[----:B------:R-:W-:Y:S01]  /*2e40*/  IMAD R10, R13, -0x2, R14 ;  /* 0xfffffffe0d0a7824 */ /* 0x000fe200078e020e */
[----:B------:R-:W-:Y:S01]  /*2e50*/  SHF.R.S32.HI R27, RZ, 0x1f, R26 ;  /* 0x0000001fff1b7819 */ /* 0x000fe2000001141a */
[----:B------:R-:W-:Y:S01]  /*2e60*/  IMAD R14, R29, UR10, RZ ;  /* 0x0000000a1d0e7c24 */ /* 0x000fe2000f8e02ff */
[----:B------:R-:W-:Y:S01]  /*2e70*/  ISETP.GE.OR P0, PT, R34, UR12, P0 ;  /* 0x0000000c22007c0c */ /* 0x000fe20008706670 */
[----:B------:R-:W-:Y:S01]  /*2e80*/  USHF.R.U32.HI UR6, URZ, 0x2, UR7 ;  /* 0x000000023f067899 */ /* 0x000fe20008011607 */
[----:B------:R-:W-:Y:S01]  /*2e90*/  LOP3.LUT R35, R24, 0x40, R11, 0xe2, !PT ;  /* 0x0000004018237812 */ /* 0x000fe200078ee20b */
[----:B------:R-:W-:Y:S01]  /*2ea0*/  ULOP3.LUT UR4, UR4, UR8, URZ, 0x3c, !UPT ;  /* 0x0000000804047292 */ /* 0x000fe2000f8e3c3f */
[----:B------:R-:W-:Y:S01]  /*2eb0*/  IMAD.WIDE R24, R6, 0x100, RZ ;  /* 0x0000010006187825 */ /* 0x000fe200078e02ff */
[----:B------:R-:W-:Y:S01]  /*2ec0*/  UIMAD UR5, UR6, -0x5, UR5 ;  /* 0xfffffffb060578a4 */ /* 0x000fe2000f8e0205 */
[----:B------:R-:W-:Y:S01]  /*2ed0*/  IADD3 R34, -R34, UR12, R15 ;  /* 0x0000000c22227c10 */ /* 0x000fe2000fffe10f */
[----:B------:R-:W-:Y:S01]  /*2ee0*/  @UP1 ULOP3.LUT UR4, UR4, 0x1, UR6, 0x78, !UPT ;  /* 0x0000000104041892 */ /* 0x000fe2000f8e7806 */
[C---:B------:R-:W-:Y:S01]  /*2ef0*/  IMAD R11, R5.reuse, UR11, R14 ;  /* 0x0000000b050b7c24 */ /* 0x040fe2000f8e020e */
[----:B------:R-:W-:Y:S01]  /*2f00*/  LOP3.LUT R35, R24, R35, R12, 0xfe, !PT ;  /* 0x0000002318237212 */ /* 0x000fe200078efe0c */
[----:B------:R-:W-:-:S04]  /*2f10*/  IMAD.WIDE.U32 R6, R5, UR10, R26 ;  /* 0x0000000a05067c25 */ /* 0x000fc8000f8e001a */
[----:B------:R-:W-:Y:S02]  /*2f20*/  IMAD.IADD R7, R7, 0x1, R11 ;  /* 0x0000000107077824 */ /* 0x000fe400078e020b */
[----:B------:R-:W-:Y:S02]  /*2f30*/  IMAD.IADD R33, R10, 0x1, -R33 ;  /* 0x000000010a217824 */ /* 0x000fe400078e0a21 */
[----:B------:R-:W-:Y:S01]  /*2f40*/  IMAD.MOV.U32 R32, RZ, RZ, -0x1 ;  /* 0xffffffffff207424 */ /* 0x000fe200078e00ff */
[----:B------:R-:W-:Y:S06]  /*2f50*/  @P0 BRA `(.L_x_31) ;  /* 0x0000004800040947 */ /* 0x000fec0003800000 */
[----:B------:R-:W0:Y:S01]  /*2f60*/  LDC.64 R30, c[0x0][0x5c8] ;  /* 0x00017200ff1e7b82 */ /* 0x000e220000000a00 */
[----:B------:R-:W-:Y:S01]  /*2f70*/  ULDC.64 UR6, c[0x0][0x5c0] ;  /* 0x0001700000067ab9 */ /* 0x000fe20000000a00 */
[----:B------:R-:W-:Y:S01]  /*2f80*/  BSSY B0, `(.L_x_31) ;  /* 0x000047e000007945 */ /* 0x000fe20003800000 */
[-C--:B0-----:R-:W-:Y:S02]  /*2f90*/  IMAD R10, R25, R30.reuse, RZ ;  /* 0x0000001e190a7224 */ /* 0x081fe400078e02ff */
[----:B------:R-:W-:-:S04]  /*2fa0*/  IMAD.WIDE.U32 R6, R35, R30, R6 ;  /* 0x0000001e23067225 */ /* 0x000fc800078e0006 */
[----:B------:R-:W-:Y:S01]  /*2fb0*/  IMAD R13, R35, R31, R10 ;  /* 0x0000001f230d7224 */ /* 0x000fe200078e020a */
[----:B------:R-:W-:Y:S01]  /*2fc0*/  IADD3 R14, P4, R6, UR6, RZ ;  /* 0x00000006060e7c10 */ /* 0x000fe2000ff9e0ff */
[C---:B------:R-:W-:Y:S01]  /*2fd0*/  IMAD.SHL.U32 R11, R30.reuse, 0x80, RZ ;  /* 0x000000801e0b7824 */ /* 0x040fe200078e00ff */
[C---:B------:R-:W-:Y:S01]  /*2fe0*/  LEA R28, P2, R30.reuse, R6, 0x3 ;  /* 0x000000061e1c7211 */ /* 0x040fe200078418ff */
[----:B------:R-:W-:Y:S01]  /*2ff0*/  IMAD.IADD R36, R7, 0x1, R13 ;  /* 0x0000000107247824 */ /* 0x000fe200078e020d */
[----:B------:R-:W-:Y:S02]  /*3000*/  SHF.L.U64.HI R7, R30, 0x7, R31 ;  /* 0x000000071e077819 */ /* 0x000fe4000001021f */
[----:B------:R-:W-:Y:S02]  /*3010*/  IADD3 R10, P1, P0, R6, UR6, R11 ;  /* 0x00000006060a7c10 */ /* 0x000fe4000f83e00b */
[----:B------:R-:W-:Y:S02]  /*3020*/  IADD3.X R15, R36, UR7, RZ, P4, !PT ;  /* 0x00000007240f7c10 */ /* 0x000fe4000a7fe4ff */
[----:B---3-5:R-:W-:-:S02]  /*3030*/  FSETP.NEU.AND P4, PT, R9, RZ, PT ;  /* 0x000000ff0900720b */ /* 0x028fc40003f8d000 */
[----:B------:R-:W-:Y:S02]  /*3040*/  LEA.HI.X R30, R30, R36, R31, 0x3, P2 ;  /* 0x000000241e1e7211 */ /* 0x000fe400010f1c1f */
[C---:B------:R-:W-:Y:S02]  /*3050*/  IADD3 R12, P2, R28.reuse, UR6, RZ ;  /* 0x000000061c0c7c10 */ /* 0x040fe4000ff5e0ff */
[----:B------:R-:W-:Y:S02]  /*3060*/  IADD3 R6, P5, P6, R28, UR6, R11 ;  /* 0x000000061c067c10 */ /* 0x000fe4000febe00b */
[--C-:B------:R-:W-:Y:S02]  /*3070*/  IADD3.X R11, R36, UR7, R7.reuse, P1, P0 ;  /* 0x00000007240b7c10 */ /* 0x100fe40008fe0407 */
[C---:B------:R-:W-:Y:S02]  /*3080*/  IADD3.X R13, R30.reuse, UR7, RZ, P2, !PT ;  /* 0x000000071e0d7c10 */ /* 0x040fe400097fe4ff */
[----:B------:R-:W-:Y:S01]  /*3090*/  IADD3.X R7, R30, UR7, R7, P5, P6 ;  /* 0x000000071e077c10 */ /* 0x000fe2000afec407 */
[----:B------:R-:W-:Y:S06]  /*30a0*/  @!P4 BRA `(.L_x_32) ;  /* 0x00000034009cc947 */ /* 0x000fec0003800000 */
[----:B------:R-:W-:Y:S01]  /*30b0*/  ULDC.64 UR6, c[0x0][0x5b8] ;  /* 0x00016e0000067ab9 */ /* 0x000fe20000000a00 */
[----:B------:R-:W-:Y:S01]  /*30c0*/  ISETP.GE.AND P0, PT, R34, 0x1, PT ;  /* 0x000000012200780c */ /* 0x000fe20003f06270 */
[----:B------:R-:W-:Y:S01]  /*30d0*/  IMAD R28, R29, UR6, RZ ;  /* 0x000000061d1c7c24 */ /* 0x000fe2000f8e02ff */
[----:B------:R-:W-:Y:S01]  /*30e0*/  ULDC.64 UR10, c[0x0][0x5a8] ;  /* 0x00016a00000a7ab9 */ /* 0x000fe20000000a00 */
[----:B------:R-:W-:Y:S01]  /*30f0*/  IMAD.WIDE.U32 R26, R5, UR6, R26 ;  /* 0x00000006051a7c25 */ /* 0x000fe2000f8e001a */
[----:B------:R-:W-:Y:S01]  /*3100*/  ISETP.LT.OR P4, PT, R33, 0x1, !P0 ;  /* 0x000000012100780c */ /* 0x000fe20004781670 */
[----:B------:R-:W-:Y:S02]  /*3110*/  BSSY B1, `(.L_x_33) ;  /* 0x000000c000017945 */ /* 0x000fe40003800000 */
[----:B------:R-:W-:Y:S01]  /*3120*/  IMAD R5, R5, UR7, R28 ;  /* 0x0000000705057c24 */ /* 0x000fe2000f8e021c */
[----:B------:R-:W-:Y:S02]  /*3130*/  ULDC.64 UR6, c[0x0][0x5b0] ;  /* 0x00016c0000067ab9 */ /* 0x000fe40000000a00 */
[----:B------:R-:W-:-:S02]  /*3140*/  IMAD R30, R25, UR6, RZ ;  /* 0x00000006191e7c24 */ /* 0x000fc4000f8e02ff */
[----:B------:R-:W-:Y:S02]  /*3150*/  IMAD.IADD R27, R27, 0x1, R5 ;  /* 0x000000011b1b7824 */ /* 0x000fe400078e0205 */
[C---:B------:R-:W-:Y:S02]  /*3160*/  IMAD R5, R35.reuse, UR7, R30 ;  /* 0x0000000723057c24 */ /* 0x040fe4000f8e021e */
[----:B------:R-:W-:-:S03]  /*3170*/  IMAD.WIDE.U32 R28, R35, UR6, R26 ;  /* 0x00000006231c7c25 */ /* 0x000fc6000f8e001a */
[----:B------:R-:W-:-:S04]  /*3180*/  IADD3 R28, P1, R28, UR10, RZ ;  /* 0x0000000a1c1c7c10 */ /* 0x000fc8000ff3e0ff */
[--C-:B------:R-:W-:Y:S02]  /*3190*/  IADD3.X R29, R29, UR11, R5.reuse, P1, !PT ;  /* 0x0000000b1d1d7c10 */ /* 0x100fe40008ffe405 */
[----:B------:R-:W-:Y:S01]  /*31a0*/  PRMT R5, RZ, 0x7610, R5 ;  /* 0x00007610ff057816 */ /* 0x000fe20000000005 */
[----:B------:R-:W-:Y:S06]  /*31b0*/  @P4 BRA `(.L_x_34) ;  /* 0x0000000000044947 */ /* 0x000fec0003800000 */
[----:B------:R0:W5:Y:S02]  /*31c0*/  LDG.E.U8 R5, desc[UR16][R28.64] ;  /* 0x000000101c057981 */ /* 0x000164000c1e1100 */
.L_x_34:
[----:B------:R-:W-:Y:S05]  /*31d0*/  BSYNC B1 ;  /* 0x0000000000017941 */ /* 0x000fea0003800000 */
.L_x_33:
[----:B-----5:R-:W-:Y:S01]  /*31e0*/  LOP3.LUT R5, R5, 0xff, RZ, 0xc0, !PT ;  /* 0x000000ff05057812 */ /* 0x020fe200078ec0ff */
[----:B------:R-:W-:Y:S01]  /*31f0*/  BSSY B1, `(.L_x_35) ;  /* 0x000000b000017945 */ /* 0x000fe20003800000 */
[----:B------:R-:W-:Y:S02]  /*3200*/  ISETP.LT.OR P2, PT, R33, 0x2, !P0 ;  /* 0x000000022100780c */ /* 0x000fe40004741670 */
[----:B------:R-:W-:-:S05]  /*3210*/  F2FP.F16.E5M2.UNPACK_B R5, R5 ;  /* 0x00000005ff05723e */ /* 0x000fca00020004ff */
[----:B------:R-:W-:Y:S01]  /*3220*/  HADD2.F32 R30, -RZ, R5.H0_H0 ;  /* 0x20000005ff1e7230 */ /* 0x000fe20000004100 */
[----:B------:R-:W-:-:S04]  /*3230*/  PRMT R5, RZ, 0x7610, R5 ;  /* 0x00007610ff057816 */ /* 0x000fc80000000005 */
[----:B------:R-:W-:-:S04]  /*3240*/  FMUL R30, R30, R9 ;  /* 0x000000091e1e7220 */ /* 0x000fc80000400000 */
[----:B--2---:R-:W-:-:S05]  /*3250*/  FFMA R30, R145, R8, R30 ;  /* 0x00000008911e7223 */ /* 0x004fca000000001e */
[----:B------:R-:W-:-:S05]  /*3260*/  F2FP.SATFINITE.E5M2.F32.PACK_AB_MERGE_C R31, RZ, R30, RZ ;  /* 0x0000001eff1f723e */ /* 0x000fca00048060ff */
[----:B------:R1:W-:Y:S01]  /*3270*/  @!P4 STG.E.U8 desc[UR16][R14.64], R31 ;  /* 0x0000001f0e00c986 */ /* 0x0003e2000c101110 */
[----:B------:R-:W-:Y:S05]  /*3280*/  @P2 BRA `(.L_x_36) ;  /* 0x0000000000042947 */ /* 0x000fea0003800000 */
[----:B------:R2:W5:Y:S02]  /*3290*/  LDG.E.U8 R5, desc[UR16][R28.64+0x1] ;  /* 0x000001101c057981 */ /* 0x000564000c1e1100 */
.L_x_36:
[----:B------:R-:W-:Y:S05]  /*32a0*/  BSYNC B1 ;  /* 0x0000000000017941 */ /* 0x000fea0003800000 */
.L_x_35:
[----:B-----5:R-:W-:Y:S01]  /*32b0*/  LOP3.LUT R5, R5, 0xff, RZ, 0xc0, !PT ;  /* 0x000000ff05057812 */ /* 0x020fe200078ec0ff */
[----:B------:R-:W-:Y:S01]  /*32c0*/  BSSY B1, `(.L_x_37) ;  /* 0x0000013000017945 */ /* 0x000fe20003800000 */
[----:B------:R-:W-:Y:S02]  /*32d0*/  IADD3 R37, P1, R35, 0x8, RZ ;  /* 0x0000000823257810 */ /* 0x000fe40007f3e0ff */
[----:B------:R-:W-:-:S03]  /*32e0*/  F2FP.F16.E5M2.UNPACK_B R5, R5 ;  /* 0x00000005ff05723e */ /* 0x000fc600020004ff */
[----:B-1----:R-:W-:Y:S01]  /*32f0*/  IMAD.X R31, RZ, RZ, R25, P1 ;  /* 0x000000ffff1f7224 */ /* 0x002fe200008e0619 */
[----:B------:R-:W-:Y:S01]  /*3300*/  ISETP.GE.AND P1, PT, R34, 0x9, PT ;  /* 0x000000092200780c */ /* 0x000fe20003f26270 */
[----:B------:R-:W-:Y:S02]  /*3310*/  HADD2.F32 R30, -RZ, R5.H0_H0 ;  /* 0x20000005ff1e7230 */ /* 0x000fe40000004100 */
[----:B------:R-:W-:Y:S01]  /*3320*/  IMAD R36, R31, UR6, RZ ;  /* 0x000000061f247c24 */ /* 0x000fe2000f8e02ff */
[----:B------:R-:W-:Y:S02]  /*3330*/  ISETP.LT.OR P5, PT, R33, 0x1, !P1 ;  /* 0x000000012100780c */ /* 0x000fe40004fa1670 */
[----:B------:R-:W-:Y:S01]  /*3340*/  FMUL R5, R30, R9 ;  /* 0x000000091e057220 */ /* 0x000fe20000400000 */
[----:B------:R-:W-:-:S04]  /*3350*/  IMAD.WIDE.U32 R30, R37, UR6, R26 ;  /* 0x00000006251e7c25 */ /* 0x000fc8000f8e001a */
[----:B------:R-:W-:Y:S01]  /*3360*/  FFMA R5, R140, R8, R5 ;  /* 0x000000088c057223 */ /* 0x000fe20000000005 */
[----:B------:R-:W-:Y:S01]  /*3370*/  IMAD R37, R37, UR7, R36 ;  /* 0x0000000725257c24 */ /* 0x000fe2000f8e0224 */
[----:B------:R-:W-:-:S03]  /*3380*/  IADD3 R30, P4, R30, UR10, RZ ;  /* 0x0000000a1e1e7c10 */ /* 0x000fc6000ff9e0ff */
[----:B------:R-:W-:Y:S02]  /*3390*/  F2FP.SATFINITE.E5M2.F32.PACK_AB_MERGE_C R39, RZ, R5, RZ ;  /* 0x00000005ff27723e */ /* 0x000fe400048060ff */
[----:B------:R-:W-:Y:S02]  /*33a0*/  IADD3.X R31, R31, UR11, R37, P4, !PT ;  /* 0x0000000b1f1f7c10 */ /* 0x000fe4000a7fe425 */
[----:B------:R-:W-:Y:S01]  /*33b0*/  PRMT R5, RZ, 0x7610, R5 ;  /* 0x00007610ff057816 */ /* 0x000fe20000000005 */
[----:B------:R1:W-:Y:S01]  /*33c0*/  @!P2 STG.E.U8 desc[UR16][R14.64+0x1], R39 ;  /* 0x000001270e00a986 */ /* 0x0003e2000c101110 */
[----:B------:R-:W-:Y:S05]  /*33d0*/  @P5 BRA `(.L_x_38) ;  /* 0x0000000000045947 */ /* 0x000fea0003800000 */
[----:B------:R3:W5:Y:S02]  /*33e0*/  LDG.E.U8 R5, desc[UR16][R30.64] ;  /* 0x000000101e057981 */ /* 0x000764000c1e1100 */
.L_x_38:
[----:B------:R-:W-:Y:S05]  /*33f0*/  BSYNC B1 ;  /* 0x0000000000017941 */ /* 0x000fea0003800000 */
.L_x_37:
[----:B-----5:R-:W-:Y:S01]  /*3400*/  LOP3.LUT R5, R5, 0xff, RZ, 0xc0, !PT ;  /* 0x000000ff05057812 */ /* 0x020fe200078ec0ff */
[----:B------:R-:W-:Y:S01]  /*3410*/  BSSY B1, `(.L_x_39) ;  /* 0x000000b000017945 */ /* 0x000fe20003800000 */
[----:B------:R-:W-:Y:S02]  /*3420*/  ISETP.LT.OR P2, PT, R33, 0x2, !P1 ;  /* 0x000000022100780c */ /* 0x000fe40004f41670 */
[----:B------:R-:W-:-:S05]  /*3430*/  F2FP.F16.E5M2.UNPACK_B R5, R5 ;  /* 0x00000005ff05723e */ /* 0x000fca00020004ff */
[----:B------:R-:W-:Y:S01]  /*3440*/  HADD2.F32 R36, -RZ, R5.H0_H0 ;  /* 0x20000005ff247230 */ /* 0x000fe20000004100 */
[----:B------:R-:W-:-:S04]  /*3450*/  PRMT R5, RZ, 0x7610, R5 ;  /* 0x00007610ff057816 */ /* 0x000fc80000000005 */
[----:B------:R-:W-:-:S04]  /*3460*/  FMUL R36, R36, R9 ;  /* 0x0000000924247220 */ /* 0x000fc80000400000 */
[----:B------:R-:W-:-:S05]  /*3470*/  FFMA R36, R143, R8, R36 ;  /* 0x000000088f247223 */ /* 0x000fca0000000024 */
[----:B------:R-:W-:-:S05]  /*3480*/  F2FP.SATFINITE.E5M2.F32.PACK_AB_MERGE_C R37, RZ, R36, RZ ;  /* 0x00000024ff25723e */ /* 0x000fca00048060ff */
[----:B------:R4:W-:Y:S01]  /*3490*/  @!P5 STG.E.U8 desc[UR16][R12.64], R37 ;  /* 0x000000250c00d986 */ /* 0x0009e2000c101110 */
[----:B------:R-:W-:Y:S05]  /*34a0*/  @P2 BRA `(.L_x_40) ;  /* 0x0000000000042947 */ /* 0x000fea0003800000 */
[----:B------:R0:W5:Y:S02]  /*34b0*/  LDG.E.U8 R5, desc[UR16][R30.64+0x1] ;  /* 0x000001101e057981 */ /* 0x000164000c1e1100 */
.L_x_40:
[----:B------:R-:W-:Y:S05]  /*34c0*/  BSYNC B1 ;  /* 0x0000000000017941 */ /* 0x000fea0003800000 */
.L_x_39:
[----:B-----5:R-:W-:Y:S01]  /*34d0*/  LOP3.LUT R5, R5, 0xff, RZ, 0xc0, !PT ;  /* 0x000000ff05057812 */ /* 0x020fe200078ec0ff */
[----:B------:R-:W-:Y:S01]  /*34e0*/  BSSY B1, `(.L_x_41) ;  /* 0x000000b000017945 */ /* 0x000fe20003800000 */
[----:B------:R-:W-:Y:S02]  /*34f0*/  ISETP.LT.OR P4, PT, R33, 0x9, !P0 ;  /* 0x000000092100780c */ /* 0x000fe40004781670 */
[----:B------:R-:W-:-:S05]  /*3500*/  F2FP.F16.E5M2.UNPACK_B R5, R5 ;  /* 0x00000005ff05723e */ /* 0x000fca00020004ff */
[----:B------:R-:W-:-:S05]  /*3510*/  HADD2.F32 R36, -RZ, R5.H0_H0 ;  /* 0x20000005ff247230 */ /* 0x000fca0000004100 */
[----:B------:R-:W-:-:S04]  /*3520*/  FMUL R5, R36, R9 ;  /* 0x0000000924057220 */ /* 0x000fc80000400000 */
[----:B------:R-:W-:-:S05]  /*3530*/  FFMA R5, R138, R8, R5 ;  /* 0x000000088a057223 */ /* 0x000fca0000000005 */
[----:B----4-:R-:W-:Y:S02]  /*3540*/  F2FP.SATFINITE.E5M2.F32.PACK_AB_MERGE_C R37, RZ, R5, RZ ;  /* 0x00000005ff25723e */ /* 0x010fe400048060ff */
[----:B------:R-:W-:-:S03]  /*3550*/  PRMT R5, RZ, 0x7610, R5 ;  /* 0x00007610ff057816 */ /* 0x000fc60000000005 */
[----:B------:R4:W-:Y:S01]  /*3560*/  @!P2 STG.E.U8 desc[UR16][R12.64+0x1], R37 ;  /* 0x000001250c00a986 */ /* 0x0009e2000c101110 */
[----:B------:R-:W-:Y:S05]  /*3570*/  @P4 BRA `(.L_x_42) ;  /* 0x0000000000044947 */ /* 0x000fea0003800000 */
[----:B------:R0:W5:Y:S02]  /*3580*/  LDG.E.U8 R5, desc[UR16][R28.64+0x8] ;  /* 0x000008101c057981 */ /* 0x000164000c1e1100 */
.L_x_42:
[----:B------:R-:W-:Y:S05]  /*3590*/  BSYNC B1 ;  /* 0x0000000000017941 */ /* 0x000fea0003800000 */
.L_x_41:
        /* <DEDUP_REMOVED lines=8> */
[----:B----4-:R-:W-:-:S05]  /*3620*/  F2FP.SATFINITE.E5M2.F32.PACK_AB_MERGE_C R37, RZ, R36, RZ ;  /* 0x00000024ff25723e */ /* 0x010fca00048060ff */
[----:B------:R4:W-:Y:S01]  /*3630*/  @!P4 STG.E.U8 desc[UR16][R14.64+0x8], R37 ;  /* 0x000008250e00c986 */ /* 0x0009e2000c101110 */
[----:B------:R-:W-:Y:S05]  /*3640*/  @P2 BRA `(.L_x_44) ;  /* 0x0000000000042947 */ /* 0x000fea0003800000 */
[----:B------:R0:W5:Y:S02]  /*3650*/  LDG.E.U8 R5, desc[UR16][R28.64+0x9] ;  /* 0x000009101c057981 */ /* 0x000164000c1e1100 */
.L_x_44:
[----:B------:R-:W-:Y:S05]  /*3660*/  BSYNC B1 ;  /* 0x0000000000017941 */ /* 0x000fea0003800000 */
.L_x_43:
        /* <DEDUP_REMOVED lines=12> */
.L_x_46:
[----:B------:R-:W-:Y:S05]  /*3730*/  BSYNC B1 ;  /* 0x0000000000017941 */ /* 0x000fea0003800000 */
.L_x_45:
        /* <DEDUP_REMOVED lines=12> */
.L_x_48:
[----:B------:R-:W-:Y:S05]  /*3800*/  BSYNC B1 ;  /* 0x0000000000017941 */ /* 0x000fea0003800000 */
.L_x_47:
        /* <DEDUP_REMOVED lines=12> */
.L_x_50:
[----:B------:R-:W-:Y:S05]  /*38d0*/  BSYNC B1 ;  /* 0x0000000000017941 */ /* 0x000fea0003800000 */
.L_x_49:
        /* <DEDUP_REMOVED lines=12> */
.L_x_52:
[----:B------:R-:W-:Y:S05]  /*39a0*/  BSYNC B1 ;  /* 0x0000000000017941 */ /* 0x000fea0003800000 */
.L_x_51:
        /* <DEDUP_REMOVED lines=12> */
.L_x_54:
[----:B------:R-:W-:Y:S05]  /*3a70*/  BSYNC B1 ;  /* 0x0000000000017941 */ /* 0x000fea0003800000 */
.L_x_53:
        /* <DEDUP_REMOVED lines=12> */
.L_x_56:
[----:B------:R-:W-:Y:S05]  /*3b40*/  BSYNC B1 ;  /* 0x0000000000017941 */ /* 0x000fea0003800000 */
.L_x_55:
        /* <DEDUP_REMOVED lines=12> */
.L_x_58:
[----:B------:R-:W-:Y:S05]  /*3c10*/  BSYNC B1 ;  /* 0x0000000000017941 */ /* 0x000fea0003800000 */
.L_x_57:
        /* <DEDUP_REMOVED lines=12> */
.L_x_60:
[----:B------:R-:W-:Y:S05]  /*3ce0*/  BSYNC B1 ;  /* 0x0000000000017941 */ /* 0x000fea0003800000 */
.L_x_59:
        /* <DEDUP_REMOVED lines=12> */
.L_x_62:
[----:B------:R-:W-:Y:S05]  /*3db0*/  BSYNC B1 ;  /* 0x0000000000017941 */ /* 0x000fea0003800000 */
.L_x_61:
        /* <DEDUP_REMOVED lines=12> */
.L_x_64:
[----:B------:R-:W-:Y:S05]  /*3e80*/  BSYNC B1 ;  /* 0x0000000000017941 */ /* 0x000fea0003800000 */
.L_x_63:
        /* <DEDUP_REMOVED lines=12> */
.L_x_66:
[----:B------:R-:W-:Y:S05]  /*3f50*/  BSYNC B1 ;  /* 0x0000000000017941 */ /* 0x000fea0003800000 */
.L_x_65:
        /* <DEDUP_REMOVED lines=12> */
.L_x_68:
[----:B------:R-:W-:Y:S05]  /*4020*/  BSYNC B1 ;  /* 0x0000000000017941 */ /* 0x000fea0003800000 */
.L_x_67:
        /* <DEDUP_REMOVED lines=12> */
.L_x_70:
[----:B------:R-:W-:Y:S05]  /*40f0*/  BSYNC B1 ;  /* 0x0000000000017941 */ /* 0x000fea0003800000 */
.L_x_69:
        /* <DEDUP_REMOVED lines=12> */
.L_x_72:
[----:B------:R-:W-:Y:S05]  /*41c0*/  BSYNC B1 ;  /* 0x0000000000017941 */ /* 0x000fea0003800000 */
.L_x_71:
        /* <DEDUP_REMOVED lines=12> */
.L_x_74:
[----:B------:R-:W-:Y:S05]  /*4290*/  BSYNC B1 ;  /* 0x0000000000017941 */ /* 0x000fea0003800000 */
.L_x_73:
        /* <DEDUP_REMOVED lines=12> */
.L_x_76:
[----:B------:R-:W-:Y:S05]  /*4360*/  BSYNC B1 ;  /* 0x0000000000017941 */ /* 0x000fea0003800000 */
.L_x_75:
        /* <DEDUP_REMOVED lines=12> */
.L_x_78:
[----:B------:R-:W-:Y:S05]  /*4430*/  BSYNC B1 ;  /* 0x0000000000017941 */ /* 0x000fea0003800000 */
.L_x_77:
        /* <DEDUP_REMOVED lines=12> */
.L_x_80:
[----:B------:R-:W-:Y:S05]  /*4500*/  BSYNC B1 ;  /* 0x0000000000017941 */ /* 0x000fea0003800000 */
.L_x_79:
        /* <DEDUP_REMOVED lines=12> */
.L_x_82:
[----:B------:R-:W-:Y:S05]  /*45d0*/  BSYNC B1 ;  /* 0x0000000000017941 */ /* 0x000fea0003800000 */
.L_x_81:
        /* <DEDUP_REMOVED lines=12> */
.L_x_84:
[----:B------:R-:W-:Y:S05]  /*46a0*/  BSYNC B1 ;  /* 0x0000000000017941 */ /* 0x000fea0003800000 */
.L_x_83:
        /* <DEDUP_REMOVED lines=12> */
.L_x_86:
[----:B------:R-:W-:Y:S05]  /*4770*/  BSYNC B1 ;  /* 0x0000000000017941 */ /* 0x000fea0003800000 */
.L_x_85:
        /* <DEDUP_REMOVED lines=12> */
.L_x_88:
[----:B------:R-:W-:Y:S05]  /*4840*/  BSYNC B1 ;  /* 0x0000000000017941 */ /* 0x000fea0003800000 */
.L_x_87:
        /* <DEDUP_REMOVED lines=12> */
.L_x_90:
[----:B------:R-:W-:Y:S05]  /*4910*/  BSYNC B1 ;  /* 0x0000000000017941 */ /* 0x000fea0003800000 */
.L_x_89:
        /* <DEDUP_REMOVED lines=12> */
.L_x_92:
[----:B------:R-:W-:Y:S05]  /*49e0*/  BSYNC B1 ;  /* 0x0000000000017941 */ /* 0x000fea0003800000 */
.L_x_91:
[----:B-----5:R-:W-:Y:S01]  /*49f0*/  LOP3.LUT R5, R5, 0xff, RZ, 0xc0, !PT ;  /* 0x000000ff05057812 */ /* 0x020fe200078ec0ff */
[----:B------:R-:W-:Y:S01]  /*4a00*/  BSSY B1, `(.L_x_93) ;  /* 0x000000b000017945 */ /* 0x000fe20003800000 */
[----:B------:R-:W-:Y:S02]  /*4a10*/  ISETP.LT.OR P2, PT, R33, 0x39, !P1 ;  /* 0x000000392100780c */ /* 0x000fe40004f41670 */
[----:B------:R-:W-:-:S05]  /*4a20*/  F2FP.F16.E5M2.UNPACK_B R5, R5 ;  /* 0x00000005ff05723e */ /* 0x000fca00020004ff */
[----:B0-2---:R-:W-:-:S05]  /*4a30*/  HADD2.F32 R28, -RZ, R5.H0_H0 ;  /* 0x20000005ff1c7230 */ /* 0x005fca0000004100 */
[----:B------:R-:W-:-:S04]  /*4a40*/  FMUL R5, R28, R9 ;  /* 0x000000091c057220 */ /* 0x000fc80000400000 */
[----:B------:R-:W-:-:S05]  /*4a50*/  FFMA R5, R112, R8, R5 ;  /* 0x0000000870057223 */ /* 0x000fca0000000005 */
[----:B------:R-:W-:Y:S02]  /*4a60*/  F2FP.SATFINITE.E5M2.F32.PACK_AB_MERGE_C R29, RZ, R5, RZ ;  /* 0x00000005ff1d723e */ /* 0x000fe400048060ff */
[----:B------:R-:W-:-:S03]  /*4a70*/  PRMT R5, RZ, 0x7610, R5 ;  /* 0x00007610ff057816 */ /* 0x000fc60000000005 */
[----:B------:R0:W-:Y:S01]  /*4a80*/  @!P0 STG.E.U8 desc[UR16][R14.64+0x39], R29 ;  /* 0x0000391d0e008986 */ /* 0x0001e2000c101110 */
[----:B------:R-:W-:Y:S05]  /*4a90*/  @P2 BRA `(.L_x_94) ;  /* 0x0000000000042947 */ /* 0x000fea0003800000 */
[----:B------:R2:W5:Y:S02]  /*4aa0*/  LDG.E.U8 R5, desc[UR16][R30.64+0x38] ;  /* 0x000038101e057981 */ /* 0x000564000c1e1100 */
.L_x_94:
[----:B------:R-:W-:Y:S05]  /*4ab0*/  BSYNC B1 ;  /* 0x0000000000017941 */ /* 0x000fea0003800000 */
.L_x_93:
[----:B-----5:R-:W-:Y:S01]  /*4ac0*/  LOP3.LUT R5, R5, 0xff, RZ, 0xc0, !PT ;  /* 0x000000ff05057812 */ /* 0x020fe200078ec0ff */
[----:B------:R-:W-:Y:S01]  /*4ad0*/  BSSY B1, `(.L_x_95) ;  /* 0x000000b000017945 */ /* 0x000fe20003800000 */
[----:B------:R-:W-:Y:S02]  /*4ae0*/  ISETP.LT.OR P1, PT, R33, 0x3a, !P1 ;  /* 0x0000003a2100780c */ /* 0x000fe40004f21670 */
[----:B------:R-:W-:-:S05]  /*4af0*/  F2FP.F16.E5M2.UNPACK_B R5, R5 ;  /* 0x00000005ff05723e */ /* 0x000fca00020004ff */
[----:B01--4-:R-:W-:Y:S01]  /*4b00*/  HADD2.F32 R14, -RZ, R5.H0_H0 ;  /* 0x20000005ff0e7230 */ /* 0x013fe20000004100 */
[----:B------:R-:W-:-:S04]  /*4b10*/  PRMT R5, RZ, 0x7610, R5 ;  /* 0x00007610ff057816 */ /* 0x000fc80000000005 */
[----:B------:R-:W-:-:S04]  /*4b20*/  FMUL R14, R14, R9 ;  /* 0x000000090e0e7220 */ /* 0x000fc80000400000 */
[----:B------:R-:W-:-:S05]  /*4b30*/  FFMA R14, R115, R8, R14 ;  /* 0x00000008730e7223 */ /* 0x000fca000000000e */
[----:B------:R-:W-:-:S05]  /*4b40*/  F2FP.SATFINITE.E5M2.F32.PACK_AB_MERGE_C R15, RZ, R14, RZ ;  /* 0x0000000eff0f723e */ /* 0x000fca00048060ff */
[----:B------:R0:W-:Y:S01]  /*4b50*/  @!P2 STG.E.U8 desc[UR16][R12.64+0x38], R15 ;  /* 0x0000380f0c00a986 */ /* 0x0001e2000c101110 */
[----:B------:R-:W-:Y:S05]  /*4b60*/  @P1 BRA `(.L_x_96) ;  /* 0x0000000000041947 */ /* 0x000fea0003800000 */
[----:B------:R1:W5:Y:S02]  /*4b70*/  LDG.E.U8 R5, desc[UR16][R30.64+0x39] ;  /* 0x000039101e057981 */ /* 0x000364000c1e1100 */
.L_x_96:
[----:B------:R-:W-:Y:S05]  /*4b80*/  BSYNC B1 ;  /* 0x0000000000017941 */ /* 0x000fea0003800000 */
.L_x_95:
[----:B-----5:R-:W-:Y:S01]  /*4b90*/  LOP3.LUT R5, R5, 0xff, RZ, 0xc0, !PT ;  /* 0x000000ff05057812 */ /* 0x020fe200078ec0ff */
[----:B------:R-:W-:Y:S01]  /*4ba0*/  BSSY B1, `(.L_x_97) ;  /* 0x0000013000017945 */ /* 0x000fe20003800000 */
[----:B------:R-:W-:Y:S02]  /*4bb0*/  IADD3 R29, P0, R35, 0x80, RZ ;  /* 0x00000080231d7810 */ /* 0x000fe40007f1e0ff */
[----:B------:R-:W-:-:S03]  /*4bc0*/  F2FP.F16.E5M2.UNPACK_B R5, R5 ;  /* 0x00000005ff05723e */ /* 0x000fc600020004ff */
[----:B0-----:R-:W-:Y:S01]  /*4bd0*/  IMAD.X R15, RZ, RZ, R25, P0 ;  /* 0x000000ffff0f7224 */ /* 0x001fe200000e0619 */
        /* <DEDUP_REMOVED lines=9> */
[----:B-123--:R-:W-:Y:S02]  /*4c70*/  F2FP.SATFINITE.E5M2.F32.PACK_AB_MERGE_C R31, RZ, R5, RZ ;  /* 0x00000005ff1f723e */ /* 0x00efe400048060ff */
[----:B------:R-:W-:Y:S02]  /*4c80*/  IADD3.X R15, R15, UR11, R29, P2, !PT ;  /* 0x0000000b0f0f7c10 */ /* 0x000fe400097fe41d */
[----:B------:R-:W-:Y:S01]  /*4c90*/  PRMT R5, RZ, 0x7610, R5 ;  /* 0x00007610ff057816 */ /* 0x000fe20000000005 */
[----:B------:R0:W-:Y:S01]  /*4ca0*/  @!P1 STG.E.U8 desc[UR16][R12.64+0x39], R31 ;  /* 0x0000391f0c009986 */ /* 0x0001e2000c101110 */
[----:B------:R-:W-:Y:S05]  /*4cb0*/  @P4 BRA `(.L_x_98) ;  /* 0x0000000000044947 */ /* 0x000fea0003800000 */
[----:B------:R1:W5:Y:S02]  /*4cc0*/  LDG.E.U8 R5, desc[UR16][R14.64] ;  /* 0x000000100e057981 */ /* 0x000364000c1e1100 */
.L_x_98:
[----:B------:R-:W-:Y:S05]  /*4cd0*/  BSYNC B1 ;  /* 0x0000000000017941 */ /* 0x000fea0003800000 */
.L_x_97:
[----:B-----5:R-:W-:Y:S01]  /*4ce0*/  LOP3.LUT R5, R5, 0xff, RZ, 0xc0, !PT ;  /* 0x000000ff05057812 */ /* 0x020fe200078ec0ff */
[----:B------:R-:W-:Y:S01]  /*4cf0*/  BSSY B1, `(.L_x_99) ;  /* 0x000000b000017945 */ /* 0x000fe20003800000 */
[----:B------:R-:W-:Y:S02]  /*4d00*/  ISETP.LT.OR P2, PT, R33, 0x2, !P0 ;  /* 0x000000022100780c */ /* 0x000fe40004741670 */
[----:B------:R-:W-:-:S05]  /*4d10*/  F2FP.F16.E5M2.UNPACK_B R5, R5 ;  /* 0x00000005ff05723e */ /* 0x000fca00020004ff */
[----:B0-----:R-:W-:Y:S01]  /*4d20*/  HADD2.F32 R12, -RZ, R5.H0_H0 ;  /* 0x20000005ff0c7230 */ /* 0x001fe20000004100 */
[----:B------:R-:W-:-:S04]  /*4d30*/  PRMT R5, RZ, 0x7610, R5 ;  /* 0x00007610ff057816 */ /* 0x000fc80000000005 */
[----:B------:R-:W-:-:S04]  /*4d40*/  FMUL R12, R12, R9 ;  /* 0x000000090c0c7220 */ /* 0x000fc80000400000 */
[----:B------:R-:W-:-:S05]  /*4d50*/  FFMA R12, R113, R8, R12 ;  /* 0x00000008710c7223 */ /* 0x000fca000000000c */
[----:B------:R-:W-:-:S05]  /*4d60*/  F2FP.SATFINITE.E5M2.F32.PACK_AB_MERGE_C R13, RZ, R12, RZ ;  /* 0x0000000cff0d723e */ /* 0x000fca00048060ff */
[----:B------:R0:W-:Y:S01]  /*4d70*/  @!P4 STG.E.U8 desc[UR16][R10.64], R13 ;  /* 0x0000000d0a00c986 */ /* 0x0001e2000c101110 */
[----:B------:R-:W-:Y:S05]  /*4d80*/  @P2 BRA `(.L_x_100) ;  /* 0x0000000000042947 */ /* 0x000fea0003800000 */
[----:B------:R2:W5:Y:S02]  /*4d90*/  LDG.E.U8 R5, desc[UR16][R14.64+0x1] ;  /* 0x000001100e057981 */ /* 0x000564000c1e1100 */
.L_x_100:
[----:B------:R-:W-:Y:S05]  /*4da0*/  BSYNC B1 ;  /* 0x0000000000017941 */ /* 0x000fea0003800000 */
.L_x_99:
[----:B-----5:R-:W-:Y:S01]  /*4db0*/  LOP3.LUT R5, R5, 0xff, RZ, 0xc0, !PT ;  /* 0x000000ff05057812 */ /* 0x020fe200078ec0ff */
[----:B------:R-:W-:Y:S01]  /*4dc0*/  BSSY B1, `(.L_x_101) ;  /* 0x0000013000017945 */ /* 0x000fe20003800000 */
[----:B------:R-:W-:Y:S02]  /*4dd0*/  IADD3 R35, P1, R35, 0x88, RZ ;  /* 0x0000008823237810 */ /* 0x000fe40007f3e0ff */
[----:B------:R-:W-:-:S03]  /*4de0*/  F2FP.F16.E5M2.UNPACK_B R5, R5 ;  /* 0x00000005ff05723e */ /* 0x000fc600020004ff */
[----:B------:R-:W-:Y:S01]  /*4df0*/  IMAD.X R24, RZ, RZ, R25, P1 ;  /* 0x000000ffff187224 */ /* 0x000fe200008e0619 */
[----:B------:R-:W-:Y:S01]  /*4e00*/  ISETP.GE.AND P1, PT, R34, 0x89, PT ;  /* 0x000000892200780c */ /* 0x000fe20003f26270 */
[----:B------:R-:W-:Y:S02]  /*4e10*/  HADD2.F32 R12, -RZ, R5.H0_H0 ;  /* 0x20000005ff0c7230 */ /* 0x000fe40000004100 */
[----:B------:R-:W-:Y:S01]  /*4e20*/  IMAD R24, R24, UR6, RZ ;  /* 0x0000000618187c24 */ /* 0x000fe2000f8e02ff */
[----:B------:R-:W-:Y:S01]  /*4e30*/  ISETP.LT.OR P5, PT, R33, 0x1, !P1 ;  /* 0x000000012100780c */ /* 0x000fe20004fa1670 */
[----:B------:R-:W-:-:S04]  /*4e40*/  IMAD.WIDE.U32 R26, R35, UR6, R26 ;  /* 0x00000006231a7c25 */ /* 0x000fc8000f8e001a */
[----:B------:R-:W-:Y:S01]  /*4e50*/  FMUL R5, R12, R9 ;  /* 0x000000090c057220 */ /* 0x000fe20000400000 */
[----:B------:R-:W-:-:S03]  /*4e60*/  IMAD R35, R35, UR7, R24 ;  /* 0x0000000723237c24 */ /* 0x000fc6000f8e0218 */
[----:B------:R-:W-:Y:S01]  /*4e70*/  FFMA R5, R108, R8, R5 ;  /* 0x000000086c057223 */ /* 0x000fe20000000005 */
[----:B------:R-:W-:-:S04]  /*4e80*/  IADD3 R12, P4, R26, UR10, RZ ;  /* 0x0000000a1a0c7c10 */ /* 0x000fc8000ff9e0ff */
[----:B------:R-:W-:Y:S02]  /*4e90*/  F2FP.SATFINITE.E5M2.F32.PACK_AB_MERGE_C R25, RZ, R5, RZ ;  /* 0x00000005ff19723e */ /* 0x000fe400048060ff */
[----:B0-----:R-:W-:Y:S02]  /*4ea0*/  IADD3.X R13, R27, UR11, R35, P4, !PT ;  /* 0x0000000b1b0d7c10 */ /* 0x001fe4000a7fe423 */
[----:B------:R-:W-:Y:S01]  /*4eb0*/  PRMT R5, RZ, 0x7610, R5 ;  /* 0x00007610ff057816 */ /* 0x000fe20000000005 */
[----:B------:R0:W-:Y:S01]  /*4ec0*/  @!P2 STG.E.U8 desc[UR16][R10.64+0x1], R25 ;  /* 0x000001190a00a986 */ /* 0x0001e2000c101110 */
[----:B------:R-:W-:Y:S05]  /*4ed0*/  @P5 BRA `(.L_x_102) ;  /* 0x0000000000045947 */ /* 0x000fea0003800000 */
[----:B------:R3:W5:Y:S02]  /*4ee0*/  LDG.E.U8 R5, desc[UR16][R12.64] ;  /* 0x000000100c057981 */ /* 0x000764000c1e1100 */
.L_x_102:
[----:B------:R-:W-:Y:S05]  /*4ef0*/  BSYNC B1 ;  /* 0x0000000000017941 */ /* 0x000fea0003800000 */
.L_x_101:
        /* <DEDUP_REMOVED lines=8> */
[----:B0-----:R-:W-:-:S05]  /*4f80*/  F2FP.SATFINITE.E5M2.F32.PACK_AB_MERGE_C R25, RZ, R24, RZ ;  /* 0x00000018ff19723e */ /* 0x001fca00048060ff */
[----:B------:R0:W-:Y:S01]  /*4f90*/  @!P5 STG.E.U8 desc[UR16][R6.64], R25 ;  /* 0x000000190600d986 */ /* 0x0001e2000c101110 */
[----:B------:R-:W-:Y:S05]  /*4fa0*/  @P2 BRA `(.L_x_104) ;  /* 0x0000000000042947 */ /* 0x000fea0003800000 */
[----:B------:R4:W5:Y:S02]  /*4fb0*/  LDG.E.U8 R5, desc[UR16][R12.64+0x1] ;  /* 0x000001100c057981 */ /* 0x000964000c1e1100 */
.L_x_104:
[----:B------:R-:W-:Y:S05]  /*4fc0*/  BSYNC B1 ;  /* 0x0000000000017941 */ /* 0x000fea0003800000 */
.L_x_103:
[----:B-----5:R-:W-:Y:S01]  /*4fd0*/  LOP3.LUT R5, R5, 0xff, RZ, 0xc0, !PT ;  /* 0x000000ff05057812 */ /* 0x020fe200078ec0ff */
[----:B------:R-:W-:Y:S01]  /*4fe0*/  BSSY B1, `(.L_x_105) ;  /* 0x000000b000017945 */ /* 0x000fe20003800000 */
[----:B------:R-:W-:Y:S02]  /*4ff0*/  ISETP.LT.OR P4, PT, R33, 0x9, !P0 ;  /* 0x000000092100780c */ /* 0x000fe40004781670 */
[----:B------:R-:W-:-:S05]  /*5000*/  F2FP.F16.E5M2.UNPACK_B R5, R5 ;  /* 0x00000005ff05723e */ /* 0x000fca00020004ff */
[----:B------:R-:W-:-:S05]  /*5010*/  HADD2.F32 R24, -RZ, R5.H0_H0 ;  /* 0x20000005ff187230 */ /* 0x000fca0000004100 */
[----:B------:R-:W-:-:S04]  /*5020*/  FMUL R5, R24, R9 ;  /* 0x0000000918057220 */ /* 0x000fc80000400000 */
[----:B------:R-:W-:-:S05]  /*5030*/  FFMA R5, R106, R8, R5 ;  /* 0x000000086a057223 */ /* 0x000fca0000000005 */
[----:B0-----:R-:W-:Y:S02]  /*5040*/  F2FP.SATFINITE.E5M2.F32.PACK_AB_MERGE_C R25, RZ, R5, RZ ;  /* 0x00000005ff19723e */ /* 0x001fe400048060ff */
[----:B------:R-:W-:-:S03]  /*5050*/  PRMT R5, RZ, 0x7610, R5 ;  /* 0x00007610ff057816 */ /* 0x000fc60000000005 */
[----:B------:R0:W-:Y:S01]  /*5060*/  @!P2 STG.E.U8 desc[UR16][R6.64+0x1], R25 ;  /* 0x000001190600a986 */ /* 0x0001e2000c101110 */
[----:B------:R-:W-:Y:S05]  /*5070*/  @P4 BRA `(.L_x_106) ;  /* 0x0000000000044947 */ /* 0x000fea0003800000 */
[----:B------:R0:W5:Y:S02]  /*5080*/  LDG.E.U8 R5, desc[UR16][R14.64+0x8] ;  /* 0x000008100e057981 */ /* 0x000164000c1e1100 */
.L_x_106:
[----:B------:R-:W-:Y:S05]  /*5090*/  BSYNC B1 ;  /* 0x0000000000017941 */ /* 0x000fea0003800000 */
.L_x_105:
        /* <DEDUP_REMOVED lines=12> */
.L_x_108:
[----:B------:R-:W-:Y:S05]  /*5160*/  BSYNC B1 ;  /* 0x0000000000017941 */ /* 0x000fea0003800000 */
.L_x_107:
        /* <DEDUP_REMOVED lines=12> */
.L_x_110:
[----:B------:R-:W-:Y:S05]  /*5230*/  BSYNC B1 ;  /* 0x0000000000017941 */ /* 0x000fea0003800000 */
.L_x_109:
        /* <DEDUP_REMOVED lines=12> */
.L_x_112:
[----:B------:R-:W-:Y:S05]  /*5300*/  BSYNC B1 ;  /* 0x0000000000017941 */ /* 0x000fea0003800000 */
.L_x_111:
        /* <DEDUP_REMOVED lines=12> */
.L_x_114:
[----:B------:R-:W-:Y:S05]  /*53d0*/  BSYNC B1 ;  /* 0x0000000000017941 */ /* 0x000fea0003800000 */
.L_x_113:
        /* <DEDUP_REMOVED lines=12> */
.L_x_116:
[----:B------:R-:W-:Y:S05]  /*54a0*/  BSYNC B1 ;  /* 0x0000000000017941 */ /* 0x000fea0003800000 */
.L_x_115:
        /* <DEDUP_REMOVED lines=12> */
.L_x_118:
[----:B------:R-:W-:Y:S05]  /*5570*/  BSYNC B1 ;  /* 0x0000000000017941 */ /* 0x000fea0003800000 */
.L_x_117:
        /* <DEDUP_REMOVED lines=12> */
.L_x_120:
[----:B------:R-:W-:Y:S05]  /*5640*/  BSYNC B1 ;  /* 0x0000000000017941 */ /* 0x000fea0003800000 */
.L_x_119:
        /* <DEDUP_REMOVED lines=12> */
.L_x_122:
[----:B------:R-:W-:Y:S05]  /*5710*/  BSYNC B1 ;  /* 0x0000000000017941 */ /* 0x000fea0003800000 */
.L_x_121:
        /* <DEDUP_REMOVED lines=12> */
.L_x_124:
[----:B------:R-:W-:Y:S05]  /*57e0*/  BSYNC B1 ;  /* 0x0000000000017941 */ /* 0x000fea0003800000 */
.L_x_123:
        /* <DEDUP_REMOVED lines=12> */
.L_x_126:
[----:B------:R-:W-:Y:S05]  /*58b0*/  BSYNC B1 ;  /* 0x0000000000017941 */ /* 0x000fea0003800000 */
.L_x_125:
        /* <DEDUP_REMOVED lines=12> */
.L_x_128:
[----:B------:R-:W-:Y:S05]  /*5980*/  BSYNC B1 ;  /* 0x0000000000017941 */ /* 0x000fea0003800000 */
.L_x_127:
        /* <DEDUP_REMOVED lines=12> */
.L_x_130:
[----:B------:R-:W-:Y:S05]  /*5a50*/  BSYNC B1 ;  /* 0x0000000000017941 */ /* 0x000fea0003800000 */
.L_x_129:
        /* <DEDUP_REMOVED lines=12> */
.L_x_132:
[----:B------:R-:W-:Y:S05]  /*5b20*/  BSYNC B1 ;  /* 0x0000000000017941 */ /* 0x000fea0003800000 */
.L_x_131:
        /* <DEDUP_REMOVED lines=12> */
.L_x_134:
[----:B------:R-:W-:Y:S05]  /*5bf0*/  BSYNC B1 ;  /* 0x0000000000017941 */ /* 0x000fea0003800000 */
.L_x_133:
        /* <DEDUP_REMOVED lines=12> */
.L_x_136:
[----:B------:R-:W-:Y:S05]  /*5cc0*/  BSYNC B1 ;  /* 0x0000000000017941 */ /* 0x000fea0003800000 */
.L_x_135:
        /* <DEDUP_REMOVED lines=12> */
.L_x_138:
[----:B------:R-:W-:Y:S05]  /*5d90*/  BSYNC B1 ;  /* 0x0000000000017941 */ /* 0x000fea0003800000 */
.L_x_137:
        /* <DEDUP_REMOVED lines=12> */
.L_x_140:
[----:B------:R-:W-:Y:S05]  /*5e60*/  BSYNC B1 ;  /* 0x0000000000017941 */ /* 0x000fea0003800000 */
.L_x_139:
        /* <DEDUP_REMOVED lines=12> */
.L_x_142:
[----:B------:R-:W-:Y:S05]  /*5f30*/  BSYNC B1 ;  /* 0x0000000000017941 */ /* 0x000fea0003800000 */
.L_x_141:
        /* <DEDUP_REMOVED lines=12> */
.L_x_144:
[----:B------:R-:W-:Y:S05]  /*6000*/  BSYNC B1 ;  /* 0x0000000000017941 */ /* 0x000fea0003800000 */
.L_x_143:
        /* <DEDUP_REMOVED lines=12> */
.L_x_146:
[----:B------:R-:W-:Y:S05]  /*60d0*/  BSYNC B1 ;  /* 0x0000000000017941 */ /* 0x000fea0003800000 */
.L_x_145:
        /* <DEDUP_REMOVED lines=12> */
.L_x_148:
[----:B------:R-:W-:Y:S05]  /*61a0*/  BSYNC B1 ;  /* 0x0000000000017941 */ /* 0x000fea0003800000 */
.L_x_147:
        /* <DEDUP_REMOVED lines=12> */
.L_x_150:
[----:B------:R-:W-:Y:S05]  /*6270*/  BSYNC B1 ;  /* 0x0000000000017941 */ /* 0x000fea0003800000 */
.L_x_149:
        /* <DEDUP_REMOVED lines=12> */
.L_x_152:
[----:B------:R-:W-:Y:S05]  /*6340*/  BSYNC B1 ;  /* 0x0000000000017941 */ /* 0x000fea0003800000 */
.L_x_151:
        /* <DEDUP_REMOVED lines=12> */
.L_x_154:
[----:B------:R-:W-:Y:S05]  /*6410*/  BSYNC B1 ;  /* 0x0000000000017941 */ /* 0x000fea0003800000 */
.L_x_153:
        /* <DEDUP_REMOVED lines=12> */
.L_x_156:
[----:B------:R-:W-:Y:S05]  /*64e0*/  BSYNC B1 ;  /* 0x0000000000017941 */ /* 0x000fea0003800000 */
.L_x_155:
[----:B-----5:R-:W-:Y:S01]  /*64f0*/  LOP3.LUT R5, R5, 0xff, RZ, 0xc0, !PT ;  /* 0x000000ff05057812 */ /* 0x020fe200078ec0ff */
[----:B------:R-:W-:Y:S01]  /*6500*/  BSSY B1, `(.L_x_157) ;  /* 0x000000b000017945 */ /* 0x000fe20003800000 */
[----:B------:R-:W-:Y:S02]  /*6510*/  ISETP.LT.OR P2, PT, R33, 0x39, !P1 ;  /* 0x000000392100780c */ /* 0x000fe40004f41670 */
[----:B------:R-:W-:-:S05]  /*6520*/  F2FP.F16.E5M2.UNPACK_B R5, R5 ;  /* 0x00000005ff05723e */ /* 0x000fca00020004ff */
[----:B012---:R-:W-:-:S05]  /*6530*/  HADD2.F32 R14, -RZ, R5.H0_H0 ;  /* 0x20000005ff0e7230 */ /* 0x007fca0000004100 */
[----:B------:R-:W-:-:S04]  /*6540*/  FMUL R5, R14, R9 ;  /* 0x000000090e057220 */ /* 0x000fc80000400000 */
[----:B------:R-:W-:-:S05]  /*6550*/  FFMA R5, R16, R8, R5 ;  /* 0x0000000810057223 */ /* 0x000fca0000000005 */
[----:B------:R-:W-:Y:S02]  /*6560*/  F2FP.SATFINITE.E5M2.F32.PACK_AB_MERGE_C R15, RZ, R5, RZ ;  /* 0x00000005ff0f723e */ /* 0x000fe400048060ff */
[----:B------:R-:W-:-:S03]  /*6570*/  PRMT R5, RZ, 0x7610, R5 ;  /* 0x00007610ff057816 */ /* 0x000fc60000000005 */
[----:B------:R0:W-:Y:S01]  /*6580*/  @!P0 STG.E.U8 desc[UR16][R10.64+0x39], R15 ;  /* 0x0000390f0a008986 */ /* 0x0001e2000c101110 */
[----:B------:R-:W-:Y:S05]  /*6590*/  @P2 BRA `(.L_x_158) ;  /* 0x0000000000042947 */ /* 0x000fea0003800000 */
[----:B------:R1:W5:Y:S02]  /*65a0*/  LDG.E.U8 R5, desc[UR16][R12.64+0x38] ;  /* 0x000038100c057981 */ /* 0x000364000c1e1100 */
.L_x_158:
[----:B------:R-:W-:Y:S05]  /*65b0*/  BSYNC B1 ;  /* 0x0000000000017941 */ /* 0x000fea0003800000 */
.L_x_157:
        /* <DEDUP_REMOVED lines=12> */
.L_x_160:
[----:B------:R-:W-:Y:S05]  /*6680*/  BSYNC B1 ;  /* 0x0000000000017941 */ /* 0x000fea0003800000 */
.L_x_159:
[----:B------:R-:W-:Y:S05]  /*6690*/  @P1 BRA `(.L_x_161) ;  /* 0x0000001000301947 */ /* 0x000fea0003800000 */
[----:B-----5:R-:W-:-:S04]  /*66a0*/  LOP3.LUT R5, R5, 0xff, RZ, 0xc0, !PT ;  /* 0x000000ff05057812 */ /* 0x020fc800078ec0ff */
[----:B------:R-:W-:-:S05]  /*66b0*/  F2FP.F16.E5M2.UNPACK_B R5, R5 ;  /* 0x00000005ff05723e */ /* 0x000fca00020004ff */
[----:B------:R-:W-:-:S05]  /*66c0*/  HADD2.F32 R10, -RZ, R5.H0_H0 ;  /* 0x20000005ff0a7230 */ /* 0x000fca0000004100 */
[----:B------:R-:W-:-:S04]  /*66d0*/  FMUL R5, R10, R9 ;  /* 0x000000090a057220 */ /* 0x000fc80000400000 */
[----:B------:R-:W-:-:S05]  /*66e0*/  FFMA R5, R18, R8, R5 ;  /* 0x0000000812057223 */ /* 0x000fca0000000005 */
[----:B------:R-:W-:-:S05]  /*66f0*/  F2FP.SATFINITE.E5M2.F32.PACK_AB_MERGE_C R5, RZ, R5, RZ ;  /* 0x00000005ff05723e */ /* 0x000fca00048060ff */
[----:B------:R0:W-:Y:S01]  /*6700*/  STG.E.U8 desc[UR16][R6.64+0x39], R5 ;  /* 0x0000390506007986 */ /* 0x0001e2000c101110 */
[----:B------:R-:W-:Y:S05]  /*6710*/  BRA `(.L_x_161) ;  /* 0x0000001000107947 */ /* 0x000fea0003800000 */
.L_x_32:
[C---:B------:R-:W-:Y:S01]  /*6720*/  ISETP.GE.AND P0, PT, R34.reuse, 0x1, PT ;  /* 0x000000012200780c */ /* 0x040fe20003f06270 */
[-C--:B--2---:R-:W-:Y:S01]  /*6730*/  FMUL R145, R145, R8.reuse ;  /* 0x0000000891917220 */ /* 0x084fe20000400000 */
[----:B------:R-:W-:Y:S01]  /*6740*/  ISETP.GE.AND P2, PT, R34, 0x9, PT ;  /* 0x000000092200780c */ /* 0x000fe20003f46270 */
[-C--:B------:R-:W-:Y:S01]  /*6750*/  FMUL R140, R140, R8.reuse ;  /* 0x000000088c8c7220 */ /* 0x080fe20000400000 */
[----:B------:R-:W-:Y:S01]  /*6760*/  ISETP.LT.OR P1, PT, R33, 0x1, !P0 ;  /* 0x000000012100780c */ /* 0x000fe20004721670 */
[-C--:B------:R-:W-:Y:S01]  /*6770*/  FMUL R143, R143, R8.reuse ;  /* 0x000000088f8f7220 */ /* 0x080fe20000400000 */
[----:B------:R-:W-:Y:S01]  /*6780*/  F2FP.SATFINITE.E5M2.F32.PACK_AB_MERGE_C R145, RZ, R145, RZ ;  /* 0x00000091ff91723e */ /* 0x000fe200048060ff */
[-C--:B------:R-:W-:Y:S01]  /*6790*/  FMUL R138, R138, R8.reuse ;  /* 0x000000088a8a7220 */ /* 0x080fe20000400000 */
[----:B------:R-:W-:Y:S01]  /*67a0*/  ISETP.LT.OR P4, PT, R33, 0x2, !P0 ;  /* 0x000000022100780c */ /* 0x000fe20004781670 */
[-C--:B------:R-:W-:Y:S01]  /*67b0*/  FMUL R141, R141, R8.reuse ;  /* 0x000000088d8d7220 */ /* 0x080fe20000400000 */
[C---:B------:R-:W-:Y:S01]  /*67c0*/  ISETP.LT.OR P5, PT, R33.reuse, 0x1, !P2 ;  /* 0x000000012100780c */ /* 0x040fe200057a1670 */
[-C--:B------:R-:W-:Y:S01]  /*67d0*/  FMUL R136, R136, R8.reuse ;  /* 0x0000000888887220 */ /* 0x080fe20000400000 */
[----:B------:R-:W-:Y:S01]  /*67e0*/  ISETP.LT.OR P6, PT, R33, 0x2, !P2 ;  /* 0x000000022100780c */ /* 0x000fe200057c1670 */
[----:B------:R-:W-:Y:S01]  /*67f0*/  FMUL R139, R139, R8 ;  /* 0x000000088b8b7220 */ /* 0x000fe20000400000 */
[----:B------:R-:W-:Y:S01]  /*6800*/  F2FP.SATFINITE.E5M2.F32.PACK_AB_MERGE_C R5, RZ, R140, RZ ;  /* 0x0000008cff05723e */ /* 0x000fe200048060ff */
[-C--:B------:R-:W-:Y:S01]  /*6810*/  FMUL R134, R134, R8.reuse ;  /* 0x0000000886867220 */ /* 0x080fe20000400000 */
[----:B------:R-:W-:Y:S01]  /*6820*/  F2FP.SATFINITE.E5M2.F32.PACK_AB_MERGE_C R143, RZ, R143, RZ ;  /* 0x0000008fff8f723e */ /* 0x000fe200048060ff */
[----:B------:R-:W-:Y:S01]  /*6830*/  @!P1 STG.E.U8 desc[UR16][R14.64], R145 ;  /* 0x000000910e009986 */ /* 0x000fe2000c101110 */
[----:B------:R-:W-:Y:S01]  /*6840*/  ISETP.LT.OR P1, PT, R33, 0x9, !P0 ;  /* 0x000000092100780c */ /* 0x000fe20004721670 */
[----:B------:R-:W-:Y:S01]  /*6850*/  FMUL R137, R137, R8 ;  /* 0x0000000889897220 */ /* 0x000fe20000400000 */
[----:B------:R-:W-:Y:S01]  /*6860*/  F2FP.SATFINITE.E5M2.F32.PACK_AB_MERGE_C R25, RZ, R138, RZ ;  /* 0x0000008aff19723e */ /* 0x000fe200048060ff */
[----:B------:R0:W-:Y:S01]  /*6870*/  @!P4 STG.E.U8 desc[UR16][R14.64+0x1], R5 ;  /* 0x000001050e00c986 */ /* 0x0001e2000c101110 */
[----:B------:R-:W-:Y:S01]  /*6880*/  F2FP.SATFINITE.E5M2.F32.PACK_AB_MERGE_C R141, RZ, R141, RZ ;  /* 0x0000008dff8d723e */ /* 0x000fe200048060ff */
[-C--:B------:R-:W-:Y:S01]  /*6890*/  FMUL R132, R132, R8.reuse ;  /* 0x0000000884847220 */ /* 0x080fe20000400000 */
[C---:B------:R-:W-:Y:S01]  /*68a0*/  ISETP.LT.OR P4, PT, R33.reuse, 0xa, !P0 ;  /* 0x0000000a2100780c */ /* 0x040fe20004781670 */
[----:B------:R-:W-:Y:S01]  /*68b0*/  @!P5 STG.E.U8 desc[UR16][R12.64], R143 ;  /* 0x0000008f0c00d986 */ /* 0x000fe2000c101110 */
[----:B------:R-:W-:Y:S01]  /*68c0*/  ISETP.LT.OR P5, PT, R33, 0x9, !P2 ;  /* 0x000000092100780c */ /* 0x000fe200057a1670 */
[-C--:B------:R-:W-:Y:S01]  /*68d0*/  FMUL R135, R135, R8.reuse ;  /* 0x0000000887877220 */ /* 0x080fe20000400000 */
[----:B------:R-:W-:Y:S01]  /*68e0*/  F2FP.SATFINITE.E5M2.F32.PACK_AB_MERGE_C R139, RZ, R139, RZ ;  /* 0x0000008bff8b723e */ /* 0x000fe200048060ff */
[----:B------:R1:W-:Y:S01]  /*68f0*/  @!P6 STG.E.U8 desc[UR16][R12.64+0x1], R25 ;  /* 0x000001190c00e986 */ /* 0x0003e2000c101110 */
[C---:B------:R-:W-:Y:S01]  /*6900*/  ISETP.LT.OR P6, PT, R33.reuse, 0xa, !P2 ;  /* 0x0000000a2100780c */ /* 0x040fe200057c1670 */
[-C--:B------:R-:W-:Y:S01]  /*6910*/  FMUL R130, R130, R8.reuse ;  /* 0x0000000882827220 */ /* 0x080fe20000400000 */
[----:B------:R-:W-:Y:S01]  /*6920*/  F2FP.SATFINITE.E5M2.F32.PACK_AB_MERGE_C R137, RZ, R137, RZ ;  /* 0x00000089ff89723e */ /* 0x000fe200048060ff */
[----:B------:R-:W-:Y:S01]  /*6930*/  @!P1 STG.E.U8 desc[UR16][R14.64+0x8], R141 ;  /* 0x0000088d0e009986 */ /* 0x000fe2000c101110 */
[----:B------:R-:W-:Y:S01]  /*6940*/  ISETP.LT.OR P1, PT, R33, 0x11, !P0 ;  /* 0x000000112100780c */ /* 0x000fe20004721670 */
[----:B------:R-:W-:Y:S01]  /*6950*/  FMUL R133, R133, R8 ;  /* 0x0000000885857220 */ /* 0x000fe20000400000 */
[----:B0-----:R-:W-:Y:S01]  /*6960*/  F2FP.SATFINITE.E5M2.F32.PACK_AB_MERGE_C R5, RZ, R136, RZ ;  /* 0x00000088ff05723e */ /* 0x001fe200048060ff */
[-C--:B------:R-:W-:Y:S01]  /*6970*/  FMUL R128, R128, R8.reuse ;  /* 0x0000000880807220 */ /* 0x080fe20000400000 */
[----:B------:R-:W-:Y:S01]  /*6980*/  F2FP.SATFINITE.E5M2.F32.PACK_AB_MERGE_C R135, RZ, R135, RZ ;  /* 0x00000087ff87723e */ /* 0x000fe200048060ff */
[----:B------:R-:W-:Y:S01]  /*6990*/  FMUL R131, R131, R8 ;  /* 0x0000000883837220 */ /* 0x000fe20000400000 */
[----:B------:R-:W-:Y:S01]  /*69a0*/  F2FP.SATFINITE.E5M2.F32.PACK_AB_MERGE_C R133, RZ, R133, RZ ;  /* 0x00000085ff85723e */ /* 0x000fe200048060ff */
[----:B------:R0:W-:Y:S01]  /*69b0*/  @!P4 STG.E.U8 desc[UR16][R14.64+0x9], R5 ;  /* 0x000009050e00c986 */ /* 0x0001e2000c101110 */
[----:B-1----:R-:W-:Y:S01]  /*69c0*/  F2FP.SATFINITE.E5M2.F32.PACK_AB_MERGE_C R25, RZ, R134, RZ ;  /* 0x00000086ff19723e */ /* 0x002fe200048060ff */
        /* <DEDUP_REMOVED lines=15> */
[-C--:B------:R-:W-:Y:S01]  /*6ac0*/  FMUL R125, R125, R8.reuse ;  /* 0x000000087d7d7220 */ /* 0x080fe20000400000 */
[----:B------:R-:W-:Y:S01]  /*6ad0*/  FMUL R120, R120, R8 ;  /* 0x0000000878787220 */ /* 0x000fe20000400000 */
[----:B------:R-:W-:Y:S01]  /*6ae0*/  F2FP.SATFINITE.E5M2.F32.PACK_AB_MERGE_C R127, RZ, R127, RZ ;  /* 0x0000007fff7f723e */ /* 0x000fe200048060ff */
[----:B------:R0:W-:Y:S01]  /*6af0*/  @!P4 STG.E.U8 desc[UR16][R14.64+0x11], R5 ;  /* 0x000011050e00c986 */ /* 0x0001e2000c101110 */
[----:B-1----:R-:W-:Y:S01]  /*6b00*/  F2FP.SATFINITE.E5M2.F32.PACK_AB_MERGE_C R25, RZ, R130, RZ ;  /* 0x00000082ff19723e */ /* 0x002fe200048060ff */
[-C--:B------:R-:W-:Y:S01]  /*6b10*/  FMUL R123, R123, R8.reuse ;  /* 0x000000087b7b7220 */ /* 0x080fe20000400000 */
[C---:B------:R-:W-:Y:S01]  /*6b20*/  ISETP.LT.OR P4, PT, R33.reuse, 0x1a, !P0 ;  /* 0x0000001a2100780c */ /* 0x040fe20004781670 */
[----:B------:R-:W-:Y:S01]  /*6b30*/  @!P5 STG.E.U8 desc[UR16][R12.64+0x10], R135 ;  /* 0x000010870c00d986 */ /* 0x000fe2000c101110 */
[C---:B------:R-:W-:Y:S01]  /*6b40*/  ISETP.LT.OR P5, PT, R33.reuse, 0x19, !P2 ;  /* 0x000000192100780c */ /* 0x040fe200057a1670 */
[-C--:B------:R-:W-:Y:S01]  /*6b50*/  FMUL R118, R118, R8.reuse ;  /* 0x0000000876767220 */ /* 0x080fe20000400000 */
[----:B------:R-:W-:Y:S01]  /*6b60*/  F2FP.SATFINITE.E5M2.F32.PACK_AB_MERGE_C R125, RZ, R125, RZ ;  /* 0x0000007dff7d723e */ /* 0x000fe200048060ff */
[----:B------:R1:W-:Y:S01]  /*6b70*/  @!P6 STG.E.U8 desc[UR16][R12.64+0x11], R25 ;  /* 0x000011190c00e986 */ /* 0x0003e2000c101110 */
[----:B------:R-:W-:Y:S01]  /*6b80*/  ISETP.LT.OR P6, PT, R33, 0x1a, !P2 ;  /* 0x0000001a2100780c */ /* 0x000fe200057c1670 */
        /* <DEDUP_REMOVED lines=8> */
[-C--:B------:R-:W-:Y:S01]  /*6c10*/  FMUL R114, R114, R8.reuse ;  /* 0x0000000872727220 */ /* 0x080fe20000400000 */
[----:B------:R-:W-:Y:S01]  /*6c20*/  FMUL R112, R112, R8 ;  /* 0x0000000870707220 */ /* 0x000fe20000400000 */
[----:B-1----:R-:W-:Y:S01]  /*6c30*/  F2FP.SATFINITE.E5M2.F32.PACK_AB_MERGE_C R25, RZ, R126, RZ ;  /* 0x0000007eff19723e */ /* 0x002fe200048060ff */
[----:B------:R0:W-:Y:S01]  /*6c40*/  @!P4 STG.E.U8 desc[UR16][R14.64+0x19], R5 ;  /* 0x000019050e00c986 */ /* 0x0001e2000c101110 */
[----:B------:R-:W-:Y:S01]  /*6c50*/  ISETP.LT.OR P4, PT, R33, 0x22, !P0 ;  /* 0x000000222100780c */ /* 0x000fe20004781670 */
[-C--:B------:R-:W-:Y:S01]  /*6c60*/  FMUL R117, R117, R8.reuse ;  /* 0x0000000875757220 */ /* 0x080fe20000400000 */
[----:B------:R-:W-:Y:S01]  /*6c70*/  F2FP.SATFINITE.E5M2.F32.PACK_AB_MERGE_C R119, RZ, R119, RZ ;  /* 0x00000077ff77723e */ /* 0x000fe200048060ff */
[----:B------:R-:W-:Y:S01]  /*6c80*/  @!P5 STG.E.U8 desc[UR16][R12.64+0x18], R131 ;  /* 0x000018830c00d986 */ /* 0x000fe2000c101110 */
[----:B------:R-:W-:Y:S01]  /*6c90*/  ISETP.LT.OR P5, PT, R33, 0x21, !P2 ;  /* 0x000000212100780c */ /* 0x000fe200057a1670 */
[----:B------:R-:W-:Y:S01]  /*6ca0*/  FMUL R115, R115, R8 ;  /* 0x0000000873737220 */ /* 0x000fe20000400000 */
[----:B------:R-:W-:Y:S01]  /*6cb0*/  F2FP.SATFINITE.E5M2.F32.PACK_AB_MERGE_C R27, RZ, R112, RZ ;  /* 0x00000070ff1b723e */ /* 0x000fe200048060ff */
[----:B------:R1:W-:Y:S01]  /*6cc0*/  @!P6 STG.E.U8 desc[UR16][R12.64+0x19], R25 ;  /* 0x000019190c00e986 */ /* 0x0003e2000c101110 */
[----:B------:R-:W-:Y:S01]  /*6cd0*/  ISETP.LT.OR P6, PT, R33, 0x22, !P2 ;  /* 0x000000222100780c */ /* 0x000fe200057c1670 */
[-C--:B------:R-:W-:Y:S01]  /*6ce0*/  FMUL R110, R110, R8.reuse ;  /* 0x000000086e6e7220 */ /* 0x080fe20000400000 */
[-C--:B------:R-:W-:Y:S01]  /*6cf0*/  FMUL R113, R113, R8.reuse ;  /* 0x0000000871717220 */ /* 0x080fe20000400000 */
        /* <DEDUP_REMOVED lines=39> */
[-C--:B------:R-:W-:Y:S01]  /*6f70*/  FMUL R101, R101, R8.reuse ;  /* 0x0000000865657220 */ /* 0x080fe20000400000 */
[----:B------:R-:W-:Y:S01]  /*6f80*/  @!P1 STG.E.U8 desc[UR16][R14.64+0x30], R121 ;  /* 0x000030790e009986 */ /* 0x000fe2000c101110 */
[----:B------:R-:W-:Y:S01]  /*6f90*/  ISETP.LT.OR P1, PT, R33, 0x39, !P0 ;  /* 0x000000392100780c */ /* 0x000fe20004721670 */
[-C--:B------:R-:W-:Y:S01]  /*6fa0*/  FMUL R99, R99, R8.reuse ;  /* 0x0000000863637220 */ /* 0x080fe20000400000 */
[----:B------:R-:W-:Y:S01]  /*6fb0*/  ISETP.LT.OR P0, PT, R33, 0x3a, !P0 ;  /* 0x0000003a2100780c */ /* 0x000fe20004701670 */
[----:B------:R-:W-:Y:S01]  /*6fc0*/  FMUL R94, R94, R8 ;  /* 0x000000085e5e7220 */ /* 0x000fe20000400000 */
[----:B0-----:R-:W-:Y:S01]  /*6fd0*/  F2FP.SATFINITE.E5M2.F32.PACK_AB_MERGE_C R5, RZ, R116, RZ ;  /* 0x00000074ff05723e */ /* 0x001fe200048060ff */
[-C--:B------:R-:W-:Y:S01]  /*6fe0*/  FMUL R92, R92, R8.reuse ;  /* 0x000000085c5c7220 */ /* 0x080fe20000400000 */
[----:B------:R-:W-:Y:S01]  /*6ff0*/  F2FP.SATFINITE.E5M2.F32.PACK_AB_MERGE_C R103, RZ, R103, RZ ;  /* 0x00000067ff67723e */ /* 0x000fe200048060ff */
[----:B------:R-:W-:Y:S01]  /*7000*/  FMUL R95, R95, R8 ;  /* 0x000000085f5f7220 */ /* 0x000fe20000400000 */
[----:B-1----:R-:W-:Y:S01]  /*7010*/  F2FP.SATFINITE.E5M2.F32.PACK_AB_MERGE_C R25, RZ, R114, RZ ;  /* 0x00000072ff19723e */ /* 0x002fe200048060ff */
[----:B------:R0:W-:Y:S01]  /*7020*/  @!P4 STG.E.U8 desc[UR16][R14.64+0x31], R5 ;  /* 0x000031050e00c986 */ /* 0x0001e2000c101110 */
[----:B------:R-:W-:Y:S01]  /*7030*/  ISETP.LT.OR P4, PT, R33, 0x39, !P2 ;  /* 0x000000392100780c */ /* 0x000fe20005781670 */
[-C--:B------:R-:W-:Y:S01]  /*7040*/  FMUL R97, R97, R8.reuse ;  /* 0x0000000861617220 */ /* 0x080fe20000400000 */
[----:B------:R-:W-:Y:S01]  /*7050*/  ISETP.LT.OR P2, PT, R33, 0x3a, !P2 ;  /* 0x0000003a2100780c */ /* 0x000fe20005741670 */
[----:B------:R-:W-:Y:S01]  /*7060*/  @!P5 STG.E.U8 desc[UR16][R12.64+0x30], R119 ;  /* 0x000030770c00d986 */ /* 0x000fe2000c101110 */
[----:B------:R-:W-:Y:S01]  /*7070*/  F2FP.SATFINITE.E5M2.F32.PACK_AB_MERGE_C R101, RZ, R101, RZ ;  /* 0x00000065ff65723e */ /* 0x000fe200048060ff */
[-C--:B------:R-:W-:Y:S01]  /*7080*/  FMUL R90, R90, R8.reuse ;  /* 0x000000085a5a7220 */ /* 0x080fe20000400000 */
[----:B------:R-:W-:Y:S01]  /*7090*/  F2FP.SATFINITE.E5M2.F32.PACK_AB_MERGE_C R99, RZ, R99, RZ ;  /* 0x00000063ff63723e */ /* 0x000fe200048060ff */
[----:B------:R-:W-:Y:S01]  /*70a0*/  @!P6 STG.E.U8 desc[UR16][R12.64+0x31], R25 ;  /* 0x000031190c00e986 */ /* 0x000fe2000c101110 */
[----:B------:R-:W-:Y:S01]  /*70b0*/  F2FP.SATFINITE.E5M2.F32.PACK_AB_MERGE_C R95, RZ, R95, RZ ;  /* 0x0000005fff5f723e */ /* 0x000fe200048060ff */
[-C--:B------:R-:W-:Y:S01]  /*70c0*/  FMUL R22, R22, R8.reuse ;  /* 0x0000000816167220 */ /* 0x080fe20000400000 */
[-C--:B------:R-:W-:Y:S01]  /*70d0*/  FMUL R93, R93, R8.reuse ;  /* 0x000000085d5d7220 */ /* 0x080fe20000400000 */
[----:B------:R-:W-:Y:S01]  /*70e0*/  @!P0 STG.E.U8 desc[UR16][R14.64+0x39], R27 ;  /* 0x0000391b0e008986 */ /* 0x000fe2000c101110 */
[----:B------:R-:W-:Y:S01]  /*70f0*/  ISETP.GE.AND P0, PT, R34, 0x81, PT ;  /* 0x000000812200780c */ /* 0x000fe20003f06270 */
[----:B------:R-:W-:Y:S01]  /*7100*/  FMUL R91, R91, R8 ;  /* 0x000000085b5b7220 */ /* 0x000fe20000400000 */
[----:B0-----:R-:W-:Y:S01]  /*7110*/  F2FP.SATFINITE.E5M2.F32.PACK_AB_MERGE_C R5, RZ, R110, RZ ;  /* 0x0000006eff05723e */ /* 0x001fe200048060ff */
[----:B------:R0:W-:Y:S01]  /*7120*/  @!P1 STG.E.U8 desc[UR16][R14.64+0x38], R117 ;  /* 0x000038750e009986 */ /* 0x0001e2000c101110 */
[C---:B------:R-:W-:Y:S01]  /*7130*/  ISETP.LT.OR P6, PT, R33.reuse, 0x1, !P0 ;  /* 0x000000012100780c */ /* 0x040fe200047c1670 */
[-C--:B------:R-:W-:Y:S01]  /*7140*/  FMUL R88, R88, R8.reuse ;  /* 0x0000000858587220 */ /* 0x080fe20000400000 */
[----:B------:R-:W-:Y:S01]  /*7150*/  ISETP.LT.OR P5, PT, R33, 0x2, !P0 ;  /* 0x000000022100780c */ /* 0x000fe200047a1670 */
[----:B------:R-:W-:Y:S01]  /*7160*/  @!P4 STG.E.U8 desc[UR16][R12.64+0x38], R115 ;  /* 0x000038730c00c986 */ /* 0x000fe2000c101110 */
[----:B------:R-:W-:Y:S01]  /*7170*/  ISETP.GE.AND P1, PT, R34, 0x89, PT ;  /* 0x000000892200780c */ /* 0x000fe20003f26270 */
[-C--:B------:R-:W-:Y:S01]  /*7180*/  FMUL R21, R21, R8.reuse ;  /* 0x0000000815157220 */ /* 0x080fe20000400000 */
[----:B------:R-:W-:Y:S01]  /*7190*/  F2FP.SATFINITE.E5M2.F32.PACK_AB_MERGE_C R97, RZ, R97, RZ ;  /* 0x00000061ff61723e */ /* 0x000fe200048060ff */
[----:B------:R1:W-:Y:S01]  /*71a0*/  @!P2 STG.E.U8 desc[UR16][R12.64+0x39], R5 ;  /* 0x000039050c00a986 */ /* 0x0003e2000c101110 */
[----:B------:R-:W-:Y:S01]  /*71b0*/  ISETP.LT.OR P4, PT, R33, 0x1, !P1 ;  /* 0x000000012100780c */ /* 0x000fe20004f81670 */
[-C--:B------:R-:W-:Y:S01]  /*71c0*/  FMUL R89, R89, R8.reuse ;  /* 0x0000000859597220 */ /* 0x080fe20000400000 */
[----:B------:R-:W-:Y:S01]  /*71d0*/  ISETP.LT.OR P2, PT, R33, 0xa, !P0 ;  /* 0x0000000a2100780c */ /* 0x000fe20004741670 */
[----:B------:R-:W-:Y:S01]  /*71e0*/  FMUL R23, R23, R8 ;  /* 0x0000000817177220 */ /* 0x000fe20000400000 */
[----:B0-----:R-:W-:Y:S01]  /*71f0*/  F2FP.SATFINITE.E5M2.F32.PACK_AB_MERGE_C R15, RZ, R108, RZ ;  /* 0x0000006cff0f723e */ /* 0x001fe200048060ff */
[----:B------:R-:W-:Y:S01]  /*7200*/  @!P6 STG.E.U8 desc[UR16][R10.64], R113 ;  /* 0x000000710a00e986 */ /* 0x000fe2000c101110 */
[C---:B------:R-:W-:Y:S01]  /*7210*/  ISETP.LT.OR P6, PT, R33.reuse, 0x2, !P1 ;  /* 0x000000022100780c */ /* 0x040fe20004fc1670 */
[-C--:B------:R-:W-:Y:S01]  /*7220*/  FMUL R20, R20, R8.reuse ;  /* 0x0000000814147220 */ /* 0x080fe20000400000 */
[----:B------:R-:W-:Y:S01]  /*7230*/  F2FP.SATFINITE.E5M2.F32.PACK_AB_MERGE_C R93, RZ, R93, RZ ;  /* 0x0000005dff5d723e */ /* 0x000fe200048060ff */
[----:B------:R-:W-:Y:S01]  /*7240*/  @!P5 STG.E.U8 desc[UR16][R10.64+0x1], R15 ;  /* 0x0000010f0a00d986 */ /* 0x000fe2000c101110 */
[----:B------:R-:W-:Y:S01]  /*7250*/  ISETP.LT.OR P5, PT, R33, 0x9, !P0 ;  /* 0x000000092100780c */ /* 0x000fe200047a1670 */
[----:B------:R-:W-:Y:S01]  /*7260*/  FMUL R17, R17, R8 ;  /* 0x0000000811117220 */ /* 0x000fe20000400000 */
[----:B-1----:R-:W-:Y:S01]  /*7270*/  F2FP.SATFINITE.E5M2.F32.PACK_AB_MERGE_C R5, RZ, R106, RZ ;  /* 0x0000006aff05723e */ /* 0x002fe200048060ff */
[----:B------:R-:W-:Y:S01]  /*7280*/  @!P4 STG.E.U8 desc[UR16][R6.64], R111 ;  /* 0x0000006f0600c986 */ /* 0x000fe2000c101110 */
[----:B------:R-:W-:Y:S01]  /*7290*/  F2FP.SATFINITE.E5M2.F32.PACK_AB_MERGE_C R13, RZ, R104, RZ ;  /* 0x00000068ff0d723e */ /* 0x000fe200048060ff */
[-C--:B------:R-:W-:Y:S01]  /*72a0*/  FMUL R16, R16, R8.reuse ;  /* 0x0000000810107220 */ /* 0x080fe20000400000 */
[----:B------:R-:W-:Y:S01]  /*72b0*/  ISETP.LT.OR P4, PT, R33, 0x9, !P1 ;  /* 0x000000092100780c */ /* 0x000fe20004f81670 */
[-C--:B------:R-:W-:Y:S01]  /*72c0*/  FMUL R19, R19, R8.reuse ;  /* 0x0000000813137220 */ /* 0x080fe20000400000 */
[----:B------:R-:W-:Y:S01]  /*72d0*/  F2FP.SATFINITE.E5M2.F32.PACK_AB_MERGE_C R91, RZ, R91, RZ ;  /* 0x0000005bff5b723e */ /* 0x000fe200048060ff */
[----:B------:R0:W-:Y:S01]  /*72e0*/  @!P6 STG.E.U8 desc[UR16][R6.64+0x1], R5 ;  /* 0x000001050600e986 */ /* 0x0001e2000c101110 */
[C---:B------:R-:W-:Y:S01]  /*72f0*/  ISETP.LT.OR P6, PT, R33.reuse, 0xa, !P1 ;  /* 0x0000000a2100780c */ /* 0x040fe20004fc1670 */
[----:B------:R-:W-:Y:S01]  /*7300*/  FMUL R18, R18, R8 ;  /* 0x0000000812127220 */ /* 0x000fe20000400000 */
[----:B------:R-:W-:Y:S01]  /*7310*/  F2FP.SATFINITE.E5M2.F32.PACK_AB_MERGE_C R21, RZ, R21, RZ ;  /* 0x00000015ff15723e */ /* 0x000fe200048060ff */
[----:B------:R1:W-:Y:S01]  /*7320*/  @!P2 STG.E.U8 desc[UR16][R10.64+0x9], R13 ;  /* 0x0000090d0a00a986 */ /* 0x0003e2000c101110 */
[----:B------:R-:W-:-:S02]  /*7330*/  ISETP.LT.OR P2, PT, R33, 0x12, !P0 ;  /* 0x000000122100780c */ /* 0x000fc40004741670 */
[----:B------:R-:W-:Y:S01]  /*7340*/  F2FP.SATFINITE.E5M2.F32.PACK_AB_MERGE_C R89, RZ, R89, RZ ;  /* 0x00000059ff59723e */ /* 0x000fe200048060ff */
[----:B------:R-:W-:Y:S01]  /*7350*/  @!P5 STG.E.U8 desc[UR16][R10.64+0x8], R107 ;  /* 0x0000086b0a00d986 */ /* 0x000fe2000c101110 */
[C---:B------:R-:W-:Y:S02]  /*7360*/  ISETP.LT.OR P5, PT, R33.reuse, 0x11, !P0 ;  /* 0x000000112100780c */ /* 0x040fe400047a1670 */
[----:B------:R-:W-:Y:S01]  /*7370*/  F2FP.SATFINITE.E5M2.F32.PACK_AB_MERGE_C R23, RZ, R23, RZ ;  /* 0x00000017ff17723e */ /* 0x000fe200048060ff */
[----:B------:R-:W-:Y:S01]  /*7380*/  @!P4 STG.E.U8 desc[UR16][R6.64+0x8], R109 ;  /* 0x0000086d0600c986 */ /* 0x000fe2000c101110 */
[----:B0-----:R-:W-:Y:S02]  /*7390*/  F2FP.SATFINITE.E5M2.F32.PACK_AB_MERGE_C R5, RZ, R102, RZ ;  /* 0x00000066ff05723e */ /* 0x001fe400048060ff */
[C---:B------:R-:W-:Y:S02]  /*73a0*/  ISETP.LT.OR P4, PT, R33.reuse, 0x11, !P1 ;  /* 0x000000112100780c */ /* 0x040fe40004f81670 */
[----:B-1----:R-:W-:Y:S01]  /*73b0*/  F2FP.SATFINITE.E5M2.F32.PACK_AB_MERGE_C R13, RZ, R98, RZ ;  /* 0x00000062ff0d723e */ /* 0x002fe200048060ff */
[----:B------:R0:W-:Y:S01]  /*73c0*/  @!P6 STG.E.U8 desc[UR16][R6.64+0x9], R5 ;  /* 0x000009050600e986 */ /* 0x0001e2000c101110 */
[----:B------:R-:W-:-:S02]  /*73d0*/  ISETP.LT.OR P6, PT, R33, 0x12, !P1 ;  /* 0x000000122100780c */ /* 0x000fc40004fc1670 */
[----:B------:R-:W-:Y:S01]  /*73e0*/  F2FP.SATFINITE.E5M2.F32.PACK_AB_MERGE_C R17, RZ, R17, RZ ;  /* 0x00000011ff11723e */ /* 0x000fe200048060ff */
[----:B------:R1:W-:Y:S01]  /*73f0*/  @!P2 STG.E.U8 desc[UR16][R10.64+0x11], R13 ;  /* 0x0000110d0a00a986 */ /* 0x0003e2000c101110 */
[C---:B------:R-:W-:Y:S02]  /*7400*/  ISETP.LT.OR P2, PT, R33.reuse, 0x1a, !P0 ;  /* 0x0000001a2100780c */ /* 0x040fe40004741670 */
[----:B------:R-:W-:Y:S01]  /*7410*/  F2FP.SATFINITE.E5M2.F32.PACK_AB_MERGE_C R19, RZ, R19, RZ ;  /* 0x00000013ff13723e */ /* 0x000fe200048060ff */
[----:B------:R-:W-:Y:S01]  /*7420*/  @!P5 STG.E.U8 desc[UR16][R10.64+0x10], R105 ;  /* 0x000010690a00d986 */ /* 0x000fe2000c101110 */
[----:B------:R-:W-:Y:S02]  /*7430*/  ISETP.LT.OR P5, PT, R33, 0x19, !P0 ;  /* 0x000000192100780c */ /* 0x000fe400047a1670 */
[----:B------:R-:W-:Y:S01]  /*7440*/  F2FP.SATFINITE.E5M2.F32.PACK_AB_MERGE_C R15, RZ, R18, RZ ;  /* 0x00000012ff0f723e */ /* 0x000fe200048060ff */
[----:B------:R-:W-:Y:S01]  /*7450*/  @!P4 STG.E.U8 desc[UR16][R6.64+0x10], R103 ;  /* 0x000010670600c986 */ /* 0x000fe2000c101110 */
[----:B0-----:R-:W-:-:S02]  /*7460*/  F2FP.SATFINITE.E5M2.F32.PACK_AB_MERGE_C R5, RZ, R100, RZ ;  /* 0x00000064ff05723e */ /* 0x001fc400048060ff */
[C---:B------:R-:W-:Y:S02]  /*7470*/  ISETP.LT.OR P4, PT, R33.reuse, 0x19, !P1 ;  /* 0x000000192100780c */ /* 0x040fe40004f81670 */
[----:B-1----:R-:W-:Y:S01]  /*7480*/  F2FP.SATFINITE.E5M2.F32.PACK_AB_MERGE_C R13, RZ, R96, RZ ;  /* 0x00000060ff0d723e */ /* 0x002fe200048060ff */
[----:B------:R0:W-:Y:S01]  /*7490*/  @!P6 STG.E.U8 desc[UR16][R6.64+0x11], R5 ;  /* 0x000011050600e986 */ /* 0x0001e2000c101110 */
[----:B------:R-:W-:-:S03]  /*74a0*/  ISETP.LT.OR P6, PT, R33, 0x1a, !P1 ;  /* 0x0000001a2100780c */ /* 0x000fc60004fc1670 */
[----:B------:R1:W-:Y:S01]  /*74b0*/  @!P2 STG.E.U8 desc[UR16][R10.64+0x19], R13 ;  /* 0x0000190d0a00a986 */ /* 0x0003e2000c101110 */
[----:B------:R-:W-:-:S03]  /*74c0*/  ISETP.LT.OR P2, PT, R33, 0x22, !P0 ;  /* 0x000000222100780c */ /* 0x000fc60004741670 */
[----:B------:R-:W-:Y:S01]  /*74d0*/  @!P5 STG.E.U8 desc[UR16][R10.64+0x18], R101 ;  /* 0x000018650a00d986 */ /* 0x000fe2000c101110 */
[C---:B------:R-:W-:Y:S02]  /*74e0*/  ISETP.LT.OR P5, PT, R33.reuse, 0x21, !P0 ;  /* 0x000000212100780c */ /* 0x040fe400047a1670 */
[----:B0-----:R-:W-:Y:S01]  /*74f0*/  F2FP.SATFINITE.E5M2.F32.PACK_AB_MERGE_C R5, RZ, R94, RZ ;  /* 0x0000005eff05723e */ /* 0x001fe200048060ff */
[----:B------:R-:W-:Y:S01]  /*7500*/  @!P4 STG.E.U8 desc[UR16][R6.64+0x18], R99 ;  /* 0x000018630600c986 */ /* 0x000fe2000c101110 */
        /* <DEDUP_REMOVED lines=25> */
[C---:B------:R-:W-:Y:S02]  /*76a0*/  ISETP.LT.OR P2, PT, R33.reuse, 0x39, !P0 ;  /* 0x000000392100780c */ /* 0x040fe40004741670 */
[C---:B------:R-:W-:Y:S01]  /*76b0*/  ISETP.LT.OR P0, PT, R33.reuse, 0x3a, !P0 ;  /* 0x0000003a2100780c */ /* 0x040fe20004701670 */
[----:B------:R1:W-:Y:S01]  /*76c0*/  @!P5 STG.E.U8 desc[UR16][R10.64+0x30], R89 ;  /* 0x000030590a00d986 */ /* 0x0003e2000c101110 */
[C---:B------:R-:W-:Y:S02]  /*76d0*/  ISETP.LT.OR P5, PT, R33.reuse, 0x39, !P1 ;  /* 0x000000392100780c */ /* 0x040fe40004fa1670 */
[----:B------:R-:W-:Y:S01]  /*76e0*/  ISETP.LT.OR P1, PT, R33, 0x3a, !P1 ;  /* 0x0000003a2100780c */ /* 0x000fe20004f21670 */
[----:B------:R1:W-:Y:S01]  /*76f0*/  @!P4 STG.E.U8 desc[UR16][R6.64+0x30], R23 ;  /* 0x000030170600c986 */ /* 0x0003e2000c101110 */
[----:B0-----:R-:W-:-:S05]  /*7700*/  F2FP.SATFINITE.E5M2.F32.PACK_AB_MERGE_C R5, RZ, R20, RZ ;  /* 0x00000014ff05723e */ /* 0x001fca00048060ff */
[----:B------:R1:W-:Y:S04]  /*7710*/  @!P6 STG.E.U8 desc[UR16][R6.64+0x31], R5 ;  /* 0x000031050600e986 */ /* 0x0003e8000c101110 */
[----:B------:R1:W-:Y:S04]  /*7720*/  @!P2 STG.E.U8 desc[UR16][R10.64+0x38], R17 ;  /* 0x000038110a00a986 */ /* 0x0003e8000c101110 */
[----:B------:R1:W-:Y:S04]  /*7730*/  @!P0 STG.E.U8 desc[UR16][R10.64+0x39], R13 ;  /* 0x0000390d0a008986 */ /* 0x0003e8000c101110 */
[----:B------:R1:W-:Y:S04]  /*7740*/  @!P5 STG.E.U8 desc[UR16][R6.64+0x38], R19 ;  /* 0x000038130600d986 */ /* 0x0003e8000c101110 */
[----:B------:R1:W-:Y:S02]  /*7750*/  @!P1 STG.E.U8 desc[UR16][R6.64+0x39], R15 ;  /* 0x0000390f06009986 */ /* 0x0003e4000c101110 */
.L_x_161:
[----:B------:R-:W-:Y:S05]  /*7760*/  BSYNC B0 ;  /* 0x0000000000007941 */ /* 0x000fea0003800000 */
.L_x_31:
[----:B------:R-:W-:Y:S01]  /*7770*/  ULDC UR6, c[0x0][0xc] ;  /* 0x0000030000067ab9 */ /* 0x000fe20000000800 */
[----:B------:R-:W-:Y:S01]  /*7780*/  ULDC UR7, c[0x0][0x10] ;  /* 0x0000040000077ab9 */ /* 0x000fe20000000800 */
[----:B01---5:R-:W0:Y:S01]  /*7790*/  LDC R5, c[0x0][0x14] ;  /* 0x00000500ff057b82 */ /* 0x023e220000000800 */
[----:B------:R-:W-:Y:S01]  /*77a0*/  UIMAD.WIDE.U32 UR6, UR6, UR7, URZ ;  /* 0x00000007060672a5 */ /* 0x000fe2000f8e003f */
[----:B------:R-:W-:Y:S01]  /*77b0*/  PRMT R6, RZ, 0x7610, R6 ;  /* 0x00007610ff067816 */ /* 0x000fe20000000006 */
[----:B------:R-:W-:-:S04]  /*77c0*/  IMAD.MOV.U32 R7, RZ, RZ, -0x1 ;  /* 0xffffffffff077424 */ /* 0x000fc800078e00ff */
[----:B0-----:R-:W-:-:S04]  /*77d0*/  IMAD.WIDE.U32 R2, R5, UR6, R2 ;  /* 0x0000000605027c25 */ /* 0x001fc8000f8e0002 */
[----:B------:R-:W-:Y:S01]  /*77e0*/  IMAD R5, R5, UR7, RZ ;  /* 0x0000000705057c24 */ /* 0x000fe2000f8e02ff */
[----:B------:R-:W-:Y:S02]  /*77f0*/  ULDC.64 UR6, c[0x0][0x650] ;  /* 0x0001940000067ab9 */ /* 0x000fe40000000a00 */
[----:B------:R-:W-:Y:S01]  /*7800*/  ISETP.GE.U32.AND P0, PT, R2, UR6, PT ;  /* 0x0000000602007c0c */ /* 0x000fe2000bf06070 */
[----:B------:R-:W-:Y:S02]  /*7810*/  IMAD.IADD R3, R3, 0x1, R5 ;  /* 0x0000000103037824 */ /* 0x000fe400078e0205 */
[----:B------:R-:W-:-:S03]  /*7820*/  IMAD.MOV.U32 R5, RZ, RZ, -0x1 ;  /* 0xffffffffff057424 */ /* 0x000fc600078e00ff */
[----:B------:R-:W-:-:S13]  /*7830*/  ISETP.GE.U32.AND.EX P0, PT, R3, UR7, PT, P0 ;  /* 0x0000000703007c0c */ /* 0x000fda000bf06100 */
[----:B------:R-:W-:Y:S05]  /*7840*/  @P0 BRA `(.L_x_162) ;  /* 0x0000000400600947 */ /* 0x000fea0003800000 */
[----:B------:R-:W0:Y:S01]  /*7850*/  S2R R20, SR_CTAID.X ;  /* 0x0000000000147919 */ /* 0x000e220000002500 */
[----:B------:R-:W1:Y:S01]  /*7860*/  LDC.64 R14, c[0x0][0x628] ;  /* 0x00018a00ff0e7b82 */ /* 0x000e620000000a00 */
[----:B------:R-:W-:Y:S01]  /*7870*/  ULDC UR6, c[0x0][0x150] ;  /* 0x0000540000067ab9 */ /* 0x000fe20000000800 */
[----:B--234-:R-:W-:Y:S01]  /*7880*/  IMAD.MOV.U32 R12, RZ, RZ, R2 ;  /* 0x000000ffff0c7224 */ /* 0x01cfe200078e0002 */
[----:B------:R-:W2:Y:S01]  /*7890*/  S2R R22, SR_CTAID.Y ;  /* 0x0000000000167919 */ /* 0x000ea20000002600 */
[----:B------:R-:W-:-:S04]  /*78a0*/  IMAD.MOV.U32 R13, RZ, RZ, R3 ;  /* 0x000000ffff0d7224 */ /* 0x000fc800078e0003 */
[----:B------:R-:W3:Y:S08]  /*78b0*/  LDC R23, c[0x0][0x144] ;  /* 0x00005100ff177b82 */ /* 0x000ef00000000800 */
[----:B------:R-:W4:Y:S08]  /*78c0*/  LDC R16, c[0x0][0x630] ;  /* 0x00018c00ff107b82 */ /* 0x000f300000000800 */
[----:B------:R-:W2:Y:S01]  /*78d0*/  LDC.64 R18, c[0x0][0x620] ;  /* 0x00018800ff127b82 */ /* 0x000ea20000000a00 */
[----:B-1----:R-:W-:-:S04]  /*78e0*/  ISETP.NE.U32.AND P0, PT, R14, RZ, PT ;  /* 0x000000ff0e00720c */ /* 0x002fc80003f05070 */
[----:B------:R-:W-:Y:S02]  /*78f0*/  ISETP.NE.AND.EX P0, PT, R15, RZ, PT, P0 ;  /* 0x000000ff0f00720c */ /* 0x000fe40003f05300 */
[----:B0-----:R-:W-:-:S05]  /*7900*/  I2FP.F32.U32 R5, R20 ;  /* 0x0000001400057245 */ /* 0x001fca0000201000 */
[----:B------:R-:W-:-:S04]  /*7910*/  FMUL R5, R5, UR6 ;  /* 0x0000000605057c20 */ /* 0x000fc80008400000 */
[----:B------:R0:W1:Y:S02]  /*7920*/  F2I.U32.TRUNC.NTZ R21, R5 ;  /* 0x0000000500157305 */ /* 0x000064000020f000 */
[----:B---34-:R-:W-:Y:S05]  /*7930*/  @!P0 BRA `(.L_x_163) ;  /* 0x0000000000288947 */ /* 0x018fea0003800000 */
[----:B0-----:R-:W0:Y:S02]  /*7940*/  LDC R5, c[0x0][0x634] ;  /* 0x00018d00ff057b82 */ /* 0x001e240000000800 */
        /* <DEDUP_REMOVED lines=9> */
.L_x_163:
[-CC-:B------:R-:W-:Y:S01]  /*79e0*/  SHF.R.U64 R17, R12, R16.reuse, R13.reuse ;  /* 0x000000100c117219 */ /* 0x180fe2000000120d */
[----:B------:R-:W3:Y:S01]  /*79f0*/  LDC.64 R28, c[0x0][0x640] ;  /* 0x00019000ff1c7b82 */ /* 0x000ee20000000a00 */
[----:B0-----:R-:W-:Y:S01]  /*7a00*/  SHF.R.U32.HI R5, RZ, R16, R13 ;  /* 0x00000010ff057219 */ /* 0x001fe2000001160d */
[----:B-1----:R-:W-:Y:S01]  /*7a10*/  IMAD.MOV R21, RZ, RZ, -R21 ;  /* 0x000000ffff157224 */ /* 0x002fe200078e0a15 */
[----:B------:R-:W-:Y:S01]  /*7a20*/  IADD3 R11, P0, RZ, -R17, RZ ;  /* 0x80000011ff0b7210 */ /* 0x000fe20007f1e0ff */
[----:B------:R-:W-:Y:S02]  /*7a30*/  ULDC UR6, c[0x0][0x154] ;  /* 0x0000550000067ab9 */ /* 0x000fe40000000800 */
[----:B------:R-:W-:Y:S02]  /*7a40*/  IMAD R23, R23, R21, R20 ;  /* 0x0000001517177224 */ /* 0x000fe400078e0214 */
[----:B------:R-:W0:Y:S01]  /*7a50*/  LDC R12, c[0x0][0x618] ;  /* 0x00018600ff0c7b82 */ /* 0x000e220000000800 */
[----:B------:R-:W-:-:S02]  /*7a60*/  IMAD.X R5, RZ, RZ, ~R5, P0 ;  /* 0x000000ffff057224 */ /* 0x000fc400000e0e05 */
[----:B--2---:R-:W-:-:S04]  /*7a70*/  IMAD.WIDE.U32 R6, R11, R18, R2 ;  /* 0x000000120b067225 */ /* 0x004fc800078e0002 */
[----:B------:R-:W-:Y:S01]  /*7a80*/  IMAD R10, R5, R18, RZ ;  /* 0x00000012050a7224 */ /* 0x000fe200078e02ff */
[----:B------:R-:W1:Y:S03]  /*7a90*/  LDC R24, c[0x0][0x608] ;  /* 0x00018200ff187b82 */ /* 0x000e660000000800 */
[----:B------:R-:W-:Y:S02]  /*7aa0*/  IMAD R5, R11, R19, R10 ;  /* 0x000000130b057224 */ /* 0x000fe400078e020a */
[----:B------:R-:W-:Y:S02]  /*7ab0*/  IMAD.MOV.U32 R11, RZ, RZ, 0x1 ;  /* 0x00000001ff0b7424 */ /* 0x000fe400078e00ff */
[----:B------:R-:W-:Y:S01]  /*7ac0*/  IMAD.IADD R5, R7, 0x1, R5 ;  /* 0x0000000107057824 */ /* 0x000fe200078e0205 */
[----:B------:R-:W2:Y:S01]  /*7ad0*/  LDC R26, c[0x0][0x658] ;  /* 0x00019600ff1a7b82 */ /* 0x000ea20000000800 */
[----:B------:R-:W-:-:S02]  /*7ae0*/  I2FP.F32.U32 R7, R22 ;  /* 0x0000001600077245 */ /* 0x000fc40000201000 */
[----:B---3--:R-:W-:-:S03]  /*7af0*/  ISETP.NE.U32.AND P0, PT, R28, RZ, PT ;  /* 0x000000ff1c00720c */ /* 0x008fc60003f05070 */
[----:B------:R-:W-:Y:S01]  /*7b00*/  FMUL R10, R7, UR6 ;  /* 0x00000006070a7c20 */ /* 0x000fe20008400000 */
[----:B------:R-:W-:Y:S01]  /*7b10*/  ISETP.NE.AND.EX P0, PT, R29, RZ, PT, P0 ;  /* 0x000000ff1d00720c */ /* 0x000fe20003f05300 */
[----:B------:R-:W3:Y:S01]  /*7b20*/  LDC R21, c[0x0][0x148] ;  /* 0x00005200ff157b82 */ /* 0x000ee20000000800 */
[-CC-:B0-----:R-:W-:Y:S01]  /*7b30*/  SHF.R.U64 R16, R6, R12.reuse, R5.reuse ;  /* 0x0000000c06107219 */ /* 0x181fe20000001205 */
[----:B------:R0:W4:Y:S01]  /*7b40*/  F2I.U32.TRUNC.NTZ R18, R10 ;  /* 0x0000000a00127305 */ /* 0x000122000020f000 */
[----:B------:R-:W-:Y:S01]  /*7b50*/  SHF.R.U32.HI R5, RZ, R12, R5 ;  /* 0x0000000cff057219 */ /* 0x000fe20000011605 */
[----:B------:R-:W-:-:S04]  /*7b60*/  IMAD.MOV.U32 R7, RZ, RZ, -0x1 ;  /* 0xffffffffff077424 */ /* 0x000fc800078e00ff */
[----:B------:R-:W0:Y:S01]  /*7b70*/  LDC R20, c[0x0][0x600] ;  /* 0x00018000ff147b82 */ /* 0x000e220000000800 */
[-CC-:B-1----:R-:W-:Y:S02]  /*7b80*/  SHF.R.U64 R14, R16, R24.reuse, R5.reuse ;  /* 0x00000018100e7219 */ /* 0x182fe40000001205 */
[----:B------:R-:W-:-:S05]  /*7b90*/  SHF.R.U32.HI R5, RZ, R24, R5 ;  /* 0x00000018ff057219 */ /* 0x000fca0000011605 */
[----:B------:R-:W1:Y:S01]  /*7ba0*/  LDC R27, c[0x0][0x648] ;  /* 0x00019200ff1b7b82 */ /* 0x000e620000000800 */
[-C--:B--2---:R-:W-:Y:S02]  /*7bb0*/  SHF.L.U32 R6, R7, R26.reuse, RZ ;  /* 0x0000001a07067219 */ /* 0x084fe400000006ff */
[-CC-:B------:R-:W-:Y:S02]  /*7bc0*/  SHF.R.U64 R19, R14, R26.reuse, R5.reuse ;  /* 0x0000001a0e137219 */ /* 0x180fe40000001205 */
[----:B------:R-:W-:Y:S02]  /*7bd0*/  SHF.R.U32.HI R7, RZ, R26, R5 ;  /* 0x0000001aff077219 */ /* 0x000fe40000011605 */
[----:B------:R-:W-:Y:S01]  /*7be0*/  LOP3.LUT R25, RZ, R6, RZ, 0x33, !PT ;  /* 0x00000006ff197212 */ /* 0x000fe200078e33ff */
[----:B------:R-:W2:Y:S01]  /*7bf0*/  LDC R30, c[0x0][0x638] ;  /* 0x00018e00ff1e7b82 */ /* 0x000ea20000000800 */
[----:B------:R-:W-:Y:S01]  /*7c00*/  SHF.L.U32 R26, R11, R26, RZ ;  /* 0x0000001a0b1a7219 */ /* 0x000fe200000006ff */
[----:B------:R-:W-:-:S06]  /*7c10*/  IMAD.MOV.U32 R6, RZ, RZ, R19 ;  /* 0x000000ffff067224 */ /* 0x000fcc00078e0013 */
[----:B------:R-:W0:Y:S01]  /*7c20*/  LDC R31, c[0x0][0x610] ;  /* 0x00018400ff1f7b82 */ /* 0x000e220000000800 */
[----:B----4-:R-:W-:Y:S05]  /*7c30*/  @!P0 BRA `(.L_x_164) ;  /* 0x0000000000288947 */ /* 0x010fea0003800000 */
[----:B------:R-:W4:Y:S02]  /*7c40*/  LDC R6, c[0x0][0x64c] ;  /* 0x00019300ff067b82 */ /* 0x000f240000000800 */
[----:B----4-:R-:W-:-:S05]  /*7c50*/  IADD3 R5, P0, R19, R6, RZ ;  /* 0x0000000613057210 */ /* 0x010fca0007f1e0ff */
[----:B------:R-:W-:-:S04]  /*7c60*/  IMAD.X R15, RZ, RZ, R7, P0 ;  /* 0x000000ffff0f7224 */ /* 0x000fc800000e0607 */
[----:B------:R-:W-:-:S04]  /*7c70*/  IMAD.WIDE.U32 R6, R15, R28, RZ ;  /* 0x0000001c0f067225 */ /* 0x000fc800078e00ff */
[----:B0-----:R-:W-:-:S04]  /*7c80*/  IMAD.WIDE.U32 R10, P0, R5, R29, R6 ;  /* 0x0000001d050a7225 */ /* 0x001fc80007800006 */
[----:B------:R-:W-:-:S04]  /*7c90*/  IMAD.WIDE.U32 R6, R5, R28, RZ ;  /* 0x0000001c05067225 */ /* 0x000fc800078e00ff */
[----:B------:R-:W-:Y:S01]  /*7ca0*/  IMAD.X R13, RZ, RZ, RZ, P0 ;  /* 0x000000ffff0d7224 */ /* 0x000fe200000e06ff */
[----:B------:R-:W-:Y:S01]  /*7cb0*/  IADD3 RZ, P0, R7, R10, RZ ;  /* 0x0000000a07ff7210 */ /* 0x000fe20007f1e0ff */
[----:B------:R-:W-:-:S04]  /*7cc0*/  IMAD.MOV.U32 R12, RZ, RZ, R11 ;  /* 0x000000ffff0c7224 */ /* 0x000fc800078e000b */
[----:B------:R-:W-:-:S08]  /*7cd0*/  IMAD.WIDE.U32.X R6, R15, R29, R12, P0 ;  /* 0x0000001d0f067225 */ /* 0x000fd000000e040c */
.L_x_164:
[----:B-1----:R-:W-:Y:S01]  /*7ce0*/  SHF.R.U64 R5, R6, R27, R7 ;  /* 0x0000001b06057219 */ /* 0x002fe20000001207 */
[----:B0-----:R-:W-:Y:S01]  /*7cf0*/  VIADD R7, R20, 0xffffffff ;  /* 0xffffffff14077836 */ /* 0x001fe20000000000 */
[----:B------:R-:W-:Y:S01]  /*7d00*/  LOP3.LUT R32, R14, R25, RZ, 0xc0, !PT ;  /* 0x000000190e207212 */ /* 0x000fe200078ec0ff */
[----:B------:R-:W-:Y:S02]  /*7d10*/  IMAD.MOV R18, RZ, RZ, -R18 ;  /* 0x000000ffff127224 */ /* 0x000fe400078e0a12 */
[----:B------:R-:W-:Y:S01]  /*7d20*/  IMAD.MOV R6, RZ, RZ, -R5 ;  /* 0x000000ffff067224 */ /* 0x000fe200078e0a05 */
[----:B------:R-:W-:Y:S01]  /*7d30*/  LOP3.LUT R16, R16, R7, RZ, 0xc0, !PT ;  /* 0x0000000710107212 */ /* 0x000fe200078ec0ff */
[----:B------:R-:W-:Y:S02]  /*7d40*/  IMAD R32, R26, R5, R32 ;  /* 0x000000051a207224 */ /* 0x000fe400078e0220 */
[----:B---3--:R-:W-:Y:S02]  /*7d50*/  @P3 IMAD R23, R21, R18, R22 ;  /* 0x0000001215173224 */ /* 0x008fe400078e0216 */
[----:B--2---:R-:W-:-:S02]  /*7d60*/  IMAD R5, R6, R30, R19 ;  /* 0x0000001e06057224 */ /* 0x004fc400078e0213 */
[----:B------:R-:W-:Y:S02]  /*7d70*/  IMAD R32, R32, R31, R23 ;  /* 0x0000001f20207224 */ /* 0x000fe400078e0217 */
[----:B------:R-:W-:Y:S02]  /*7d80*/  IMAD R5, R5, R20, R16 ;  /* 0x0000001405057224 */ /* 0x000fe400078e0210 */
[----:B------:R-:W-:-:S03]  /*7d90*/  IMAD.MOV.U32 R6, RZ, RZ, 0x1 ;  /* 0x00000001ff067424 */ /* 0x000fc600078e00ff */
[----:B------:R-:W-:Y:S02]  /*7da0*/  SEL R7, R5, R32, !P3 ;  /* 0x0000002005077207 */ /* 0x000fe40005800000 */
[----:B------:R-:W-:Y:S01]  /*7db0*/  SEL R32, R32, R5, !P3 ;  /* 0x0000000520207207 */ /* 0x000fe20005800000 */
[----:B------:R-:W-:-:S07]  /*7dc0*/  IMAD.MOV.U32 R5, RZ, RZ, R17 ;  /* 0x000000ffff057224 */ /* 0x000fce00078e0011 */
.L_x_162:
[----:B------:R-:W-:Y:S01]  /*7dd0*/  LOP3.LUT P0, RZ, R6, 0xff, RZ, 0xc0, !PT ;  /* 0x000000ff06ff7812 */ /* 0x000fe2000780c0ff */
[----:B------:R-:W-:-:S12]  /*7de0*/  IMAD.MOV.U32 R6, RZ, RZ, R32 ;  /* 0x000000ffff067224 */ /* 0x000fd800078e0020 */
[----:B------:R-:W-:Y:S05]  /*7df0*/  @P0 BRA `(.L_x_165) ;  /* 0xffffff9000500947 */ /* 0x000fea000383ffff */
[----:B------:R-:W-:Y:S05]  /*7e00*/  EXIT ;  /* 0x000000000000794d */ /* 0x000fea0003800000 */
.L_x_3:
[----:B0-----:R-:W-:Y:S01]  /*7e10*/  ULDC.64 UR4, c[0x0][0x650] ;  /* 0x0001940000047ab9 */ /* 0x001fe20000000a00 */
        /* <DEDUP_REMOVED lines=25> */
.L_x_167:
[--C-:B------:R-:W-:Y:S01]  /*7fb0*/  SHF.R.U64 R16, R14, R18, R15.reuse ;  /* 0x000000120e107219 */ /* 0x100fe2000000120f */
[----:B------:R-:W0:Y:S01]  /*7fc0*/  LDC R22, c[0x0][0x618] ;  /* 0x00018600ff167b82 */ /* 0x000e220000000800 */
[----:B------:R-:W-:Y:S01]  /*7fd0*/  I2FP.F32.U32 R7, R8 ;  /* 0x0000000800077245 */ /* 0x000fe20000201000 */
[----:B------:R-:W-:Y:S01]  /*7fe0*/  ULDC UR4, c[0x0][0x150] ;  /* 0x0000540000047ab9 */ /* 0x000fe20000000800 */
[----:B------:R-:W-:Y:S02]  /*7ff0*/  SHF.R.U32.HI R6, RZ, R18, R15 ;  /* 0x00000012ff067219 */ /* 0x000fe4000001160f */
[----:B------:R-:W-:Y:S01]  /*8000*/  IADD3 R9, P0, RZ, -R16, RZ ;  /* 0x80000010ff097210 */ /* 0x000fe20007f1e0ff */
[----:B------:R-:W-:Y:S01]  /*8010*/  FMUL R13, R7, UR4 ;  /* 0x00000004070d7c20 */ /* 0x000fe20008400000 */
[----:B------:R-:W-:Y:S01]  /*8020*/  ULDC UR4, c[0x0][0x154] ;  /* 0x0000550000047ab9 */ /* 0x000fe20000000800 */
[----:B------:R-:W1:Y:S02]  /*8030*/  LDC.64 R24, c[0x0][0x640] ;  /* 0x00019000ff187b82 */ /* 0x000e640000000a00 */
[----:B------:R-:W-:-:S02]  /*8040*/  IMAD.X R11, RZ, RZ, ~R6, P0 ;  /* 0x000000ffff0b7224 */ /* 0x000fc400000e0e06 */
[----:B------:R-:W2:Y:S01]  /*8050*/  F2I.U32.TRUNC.NTZ R13, R13 ;  /* 0x0000000d000d7305 */ /* 0x000ea2000020f000 */
[----:B------:R-:W-:-:S03]  /*8060*/  IMAD.WIDE.U32 R6, R9, R20, R2 ;  /* 0x0000001409067225 */ /* 0x000fc600078e0002 */
[----:B------:R-:W3:Y:S01]  /*8070*/  LDC R15, c[0x0][0x144] ;  /* 0x00005100ff0f7b82 */ /* 0x000ee20000000800 */
[----:B------:R-:W-:-:S04]  /*8080*/  IMAD R12, R11, R20, RZ ;  /* 0x000000140b0c7224 */ /* 0x000fc800078e02ff */
[----:B------:R-:W-:Y:S02]  /*8090*/  IMAD R9, R9, R21, R12 ;  /* 0x0000001509097224 */ /* 0x000fe400078e020c */
[----:B------:R-:W-:Y:S01]  /*80a0*/  IMAD.MOV.U32 R12, RZ, RZ, -0x1 ;  /* 0xffffffffff0c7424 */ /* 0x000fe200078e00ff */
[----:B------:R-:W4:Y:S01]  /*80b0*/  LDC R18, c[0x0][0x608] ;  /* 0x00018200ff127b82 */ /* 0x000f220000000800 */
[----:B------:R-:W-:Y:S01]  /*80c0*/  IMAD.IADD R7, R7, 0x1, R9 ;  /* 0x0000000107077824 */ /* 0x000fe200078e0209 */
[----:B------:R-:W-:-:S04]  /*80d0*/  I2FP.F32.U32 R9, R10 ;  /* 0x0000000a00097245 */ /* 0x000fc80000201000 */
[-C--:B0-----:R-:W-:Y:S01]  /*80e0*/  SHF.R.U64 R14, R6, R22.reuse, R7 ;  /* 0x00000016060e7219 */ /* 0x081fe20000001207 */
[----:B--2---:R-:W-:Y:S01]  /*80f0*/  IMAD.MOV R6, RZ, RZ, -R13 ;  /* 0x000000ffff067224 */ /* 0x004fe200078e0a0d */
[----:B------:R-:W0:Y:S01]  /*8100*/  LDC R11, c[0x0][0x658] ;  /* 0x00019600ff0b7b82 */ /* 0x000e220000000800 */
[----:B-1----:R-:W-:Y:S01]  /*8110*/  ISETP.NE.U32.AND P0, PT, R24, RZ, PT ;  /* 0x000000ff1800720c */ /* 0x002fe20003f05070 */
[----:B------:R-:W-:Y:S01]  /*8120*/  FMUL R9, R9, UR4 ;  /* 0x0000000409097c20 */ /* 0x000fe20008400000 */
[----:B------:R-:W-:Y:S02]  /*8130*/  SHF.R.U32.HI R7, RZ, R22, R7 ;  /* 0x00000016ff077219 */ /* 0x000fe40000011607 */
[----:B------:R-:W-:-:S03]  /*8140*/  ISETP.NE.AND.EX P0, PT, R25, RZ, PT, P0 ;  /* 0x000000ff1900720c */ /* 0x000fc60003f05300 */
[----:B------:R-:W1:Y:S01]  /*8150*/  LDC R21, c[0x0][0x148] ;  /* 0x00005200ff157b82 */ /* 0x000e620000000800 */
[----:B---3--:R-:W-:Y:S02]  /*8160*/  IMAD R22, R15, R6, R8 ;  /* 0x000000060f167224 */ /* 0x008fe400078e0208 */
[----:B------:R-:W-:-:S05]  /*8170*/  IMAD.MOV.U32 R8, RZ, RZ, 0x1 ;  /* 0x00000001ff087424 */ /* 0x000fca00078e00ff */
[----:B------:R-:W2:Y:S01]  /*8180*/  LDC R20, c[0x0][0x600] ;  /* 0x00018000ff147b82 */ /* 0x000ea20000000800 */
[-CC-:B----4-:R-:W-:Y:S02]  /*8190*/  SHF.R.U64 R17, R14, R18.reuse, R7.reuse ;  /* 0x000000120e117219 */ /* 0x190fe40000001207 */
[----:B------:R-:W-:Y:S02]  /*81a0*/  SHF.R.U32.HI R6, RZ, R18, R7 ;  /* 0x00000012ff067219 */ /* 0x000fe40000011607 */
[----:B------:R3:W4:Y:S03]  /*81b0*/  F2I.U32.TRUNC.NTZ R18, R9 ;  /* 0x0000000900127305 */ /* 0x000726000020f000 */
[----:B------:R-:W1:Y:S01]  /*81c0*/  LDC R23, c[0x0][0x648] ;  /* 0x00019200ff177b82 */ /* 0x000e620000000800 */
[-C--:B0-----:R-:W-:Y:S02]  /*81d0*/  SHF.R.U64 R19, R17, R11.reuse, R6 ;  /* 0x0000000b11137219 */ /* 0x081fe40000001206 */
[----:B------:R-:W-:-:S02]  /*81e0*/  SHF.L.U32 R12, R12, R11, RZ ;  /* 0x0000000b0c0c7219 */ /* 0x000fc400000006ff */
[-C--:B------:R-:W-:Y:S01]  /*81f0*/  SHF.R.U32.HI R7, RZ, R11.reuse, R6 ;  /* 0x0000000bff077219 */ /* 0x080fe20000011606 */
[----:B------:R-:W-:Y:S01]  /*8200*/  IMAD.MOV.U32 R6, RZ, RZ, R19 ;  /* 0x000000ffff067224 */ /* 0x000fe200078e0013 */
[----:B------:R-:W-:Y:S01]  /*8210*/  SHF.L.U32 R27, R8, R11, RZ ;  /* 0x0000000b081b7219 */ /* 0x000fe200000006ff */
[----:B------:R-:W0:Y:S01]  /*8220*/  LDC R26, c[0x0][0x638] ;  /* 0x00018e00ff1a7b82 */ /* 0x000e220000000800 */
[----:B------:R-:W-:-:S07]  /*8230*/  LOP3.LUT R28, RZ, R12, RZ, 0x33, !PT ;  /* 0x0000000cff1c7212 */ /* 0x000fce00078e33ff */
[----:B------:R-:W0:Y:S01]  /*8240*/  LDC R29, c[0x0][0x610] ;  /* 0x00018400ff1d7b82 */ /* 0x000e220000000800 */
[----:B---34-:R-:W-:Y:S05]  /*8250*/  @!P0 BRA `(.L_x_168) ;  /* 0x0000000000288947 */ /* 0x018fea0003800000 */
        /* <DEDUP_REMOVED lines=10> */
.L_x_168:
[----:B-1----:R-:W-:Y:S01]  /*8300*/  SHF.R.U64 R7, R6, R23, R7 ;  /* 0x0000001706077219 */ /* 0x002fe20000001207 */
[----:B--2---:R-:W-:Y:S01]  /*8310*/  VIADD R9, R20, 0xffffffff ;  /* 0xffffffff14097836 */ /* 0x004fe20000000000 */
[----:B------:R-:W-:Y:S01]  /*8320*/  LOP3.LUT R6, R17, R28, RZ, 0xc0, !PT ;  /* 0x0000001c11067212 */ /* 0x000fe200078ec0ff */
[----:B------:R-:W-:Y:S02]  /*8330*/  IMAD.MOV R18, RZ, RZ, -R18 ;  /* 0x000000ffff127224 */ /* 0x000fe400078e0a12 */
[----:B------:R-:W-:Y:S02]  /*8340*/  IMAD.MOV R8, RZ, RZ, -R7 ;  /* 0x000000ffff087224 */ /* 0x000fe400078e0a07 */
[----:B------:R-:W-:Y:S01]  /*8350*/  IMAD R11, R27, R7, R6 ;  /* 0x000000071b0b7224 */ /* 0x000fe200078e0206 */
[----:B------:R-:W-:Y:S01]  /*8360*/  LOP3.LUT R7, R14, R9, RZ, 0xc0, !PT ;  /* 0x000000090e077212 */ /* 0x000fe200078ec0ff */
[----:B------:R-:W-:Y:S02]  /*8370*/  @P3 IMAD R22, R21, R18, R10 ;  /* 0x0000001215163224 */ /* 0x000fe400078e020a */
[----:B0-----:R-:W-:-:S02]  /*8380*/  IMAD R6, R8, R26, R19 ;  /* 0x0000001a08067224 */ /* 0x001fc400078e0213 */
[----:B------:R-:W-:Y:S02]  /*8390*/  IMAD R11, R11, R29, R22 ;  /* 0x0000001d0b0b7224 */ /* 0x000fe400078e0216 */
[----:B------:R-:W-:Y:S02]  /*83a0*/  IMAD R6, R6, R20, R7 ;  /* 0x0000001406067224 */ /* 0x000fe400078e0207 */
[----:B------:R-:W-:-:S03]  /*83b0*/  IMAD.MOV.U32 R8, RZ, RZ, 0x1 ;  /* 0x00000001ff087424 */ /* 0x000fc600078e00ff */
[----:B------:R-:W-:Y:S02]  /*83c0*/  SEL R14, R6, R11, !P3 ;  /* 0x0000000b060e7207 */ /* 0x000fe40005800000 */
[----:B------:R-:W-:Y:S01]  /*83d0*/  SEL R11, R11, R6, !P3 ;  /* 0x000000060b0b7207 */ /* 0x000fe20005800000 */
[----:B------:R-:W-:Y:S01]  /*83e0*/  IMAD.MOV.U32 R6, RZ, RZ, R16 ;  /* 0x000000ffff067224 */ /* 0x000fe200078e0010 */
[----:B------:R-:W-:-:S07]  /*83f0*/  PRMT R7, R8, 0x7610, R7 ;  /* 0x0000761008077816 */ /* 0x000fce0000000007 */
.L_x_166:
[----:B------:R-:W-:-:S08]  /*8400*/  NOP ;  /* 0x0000000000007918 */ /* 0x000fd00000000000 */
[----:B------:R-:W0:-:S00]  /*8410*/  USETMAXREG.DEALLOC.CTAPOOL 0x28 ;  /* 0x00000028000079c8 */ /* 0x000e0000080e0500 */
[----:B0-----:R-:W-:-:S13]  /*8420*/  ISETP.NE.AND P0, PT, R5, RZ, PT ;  /* 0x000000ff0500720c */ /* 0x001fda0003f05270 */
[----:B------:R-:W-:Y:S05]  /*8430*/  @P0 EXIT ;  /* 0x000000000000094d */ /* 0x000fea0003800000 */
[----:B------:R-:W-:Y:S01]  /*8440*/  LOP3.LUT P0, RZ, R7, 0xff, RZ, 0xc0, !PT ;  /* 0x000000ff07ff7812 */ /* 0x000fe2000780c0ff */
[----:B------:R-:W-:Y:S02]  /*8450*/  IMAD.MOV.U32 R5, RZ, RZ, 0x1 ;  /* 0x00000001ff057424 */ /* 0x000fe400078e00ff */
[----:B------:R-:W-:-:S10]  /*8460*/  IMAD.MOV.U32 R13, RZ, RZ, RZ ;  /* 0x000000ffff0d7224 */ /* 0x000fd400078e00ff */
[----:B------:R-:W-:Y:S05]  /*8470*/  @!P0 BRA `(.L_x_169) ;  /* 0x0000000c00308947 */ /* 0x000fea0003800000 */
[----:B------:R-:W0:Y:S01]  /*8480*/  LDC R5, c[0x0][0x28c] ;  /* 0x0000a300ff057b82 */ /* 0x000e220000000800 */
[----:B------:R-:W-:Y:S01]  /*8490*/  ULDC UR5, c[0x0][0x600] ;  /* 0x0001800000057ab9 */ /* 0x000fe20000000800 */
[----:B------:R-:W-:Y:S01]  /*84a0*/  ULDC UR4, c[0x0][0xc] ;  /* 0x0000030000047ab9 */ /* 0x000fe20000000800 */
[----:B------:R-:W-:Y:S01]  /*84b0*/  UIADD3 UR16, UR5, -0x1, URZ ;  /* 0xffffffff05107890 */ /* 0x000fe2000fffe03f */
[C---:B------:R-:W-:Y:S01]  /*84c0*/  LOP3.LUT P2, RZ, R0.reuse, 0x7f, RZ, 0xc0, !PT ;  /* 0x0000007f00ff7812 */ /* 0x040fe2000784c0ff */
[----:B------:R-:W-:Y:S01]  /*84d0*/  ULDC UR6, c[0x0][0x658] ;  /* 0x0001960000067ab9 */ /* 0x000fe20000000800 */
[----:B------:R-:W-:Y:S01]  /*84e0*/  ULDC UR5, c[0x0][0x10] ;  /* 0x0000040000057ab9 */ /* 0x000fe20000000800 */
[----:B------:R-:W-:Y:S01]  /*84f0*/  UMOV UR7, 0xffffffff ;  /* 0xffffffff00077882 */ /* 0x000fe20000000000 */
[----:B------:R-:W-:Y:S01]  /*8500*/  UMOV UR8, 0x1 ;  /* 0x0000000100087882 */ /* 0x000fe20000000000 */
[----:B------:R-:W-:Y:S01]  /*8510*/  UIMAD.WIDE.U32 UR4, UR4, UR5, URZ ;  /* 0x00000005040472a5 */ /* 0x000fe2000f8e003f */
[----:B------:R-:W-:Y:S01]  /*8520*/  LOP3.LUT P0, RZ, R0, 0x1f, RZ, 0xc0, !PT ;  /* 0x0000001f00ff7812 */ /* 0x000fe2000780c0ff */
[----:B------:R-:W-:Y:S01]  /*8530*/  USHF.L.U32 UR7, UR7, UR6, URZ ;  /* 0x0000000607077299 */ /* 0x000fe2000800063f */
[----:B------:R-:W-:Y:S01]  /*8540*/  BSSY B0, `(.L_x_169) ;  /* 0x00000bf000007945 */ /* 0x000fe20003800000 */
[----:B------:R-:W-:Y:S01]  /*8550*/  USHF.L.U32 UR18, UR8, UR6, URZ ;  /* 0x0000000608127299 */ /* 0x000fe2000800063f */
[----:B------:R-:W-:Y:S01]  /*8560*/  IMAD.MOV.U32 R15, RZ, RZ, 0x1 ;  /* 0x00000001ff0f7424 */ /* 0x000fe200078e00ff */
[----:B------:R-:W-:Y:S01]  /*8570*/  LOP3.LUT R16, R4, 0x2, RZ, 0xfc, !PT ;  /* 0x0000000204107812 */ /* 0x000fe200078efcff */
[----:B------:R-:W-:Y:S01]  /*8580*/  ULDC UR6, c[0x0][0x14] ;  /* 0x0000050000067ab9 */ /* 0x000fe20000000800 */
[----:B------:R-:W-:Y:S01]  /*8590*/  PLOP3.LUT P0, PT, P0, P2, PT, 0x8a, 0x0 ;  /* 0x000000000000781c */ /* 0x000fe20000705172 */
[----:B------:R-:W-:Y:S01]  /*85a0*/  UIMAD.WIDE.U32 UR20, UR4, UR6, URZ ;  /* 0x00000006041472a5 */ /* 0x000fe2000f8e003f */
[----:B------:R-:W-:Y:S01]  /*85b0*/  IMAD.MOV.U32 R13, RZ, RZ, RZ ;  /* 0x000000ffff0d7224 */ /* 0x000fe200078e00ff */
[----:B------:R-:W-:-:S02]  /*85c0*/  UIMAD UR13, UR5, UR6, URZ ;  /* 0x00000006050d72a4 */ /* 0x000fc4000f8e023f */
[----:B------:R-:W-:Y:S01]  /*85d0*/  ULOP3.LUT UR17, URZ, UR7, URZ, 0x33, !UPT ;  /* 0x000000073f117292 */ /* 0x000fe2000f8e333f */
[----:B0-----:R-:W-:Y:S01]  /*85e0*/  VIADD R5, R5, 0x3f ;  /* 0x0000003f05057836 */ /* 0x001fe20000000000 */
[----:B------:R-:W-:Y:S01]  /*85f0*/  UIADD3 UR13, UR21, UR13, URZ ;  /* 0x0000000d150d7290 */ /* 0x000fe2000fffe03f */
[----:B------:R-:W-:-:S03]  /*8600*/  ULDC.64 UR22, c[0x0][0x198] ;  /* 0x0000660000167ab9 */ /* 0x000fc60000000a00 */
[----:B------:R-:W-:-:S04]  /*8610*/  SHF.R.S32.HI R8, RZ, 0x1f, R5 ;  /* 0x0000001fff087819 */ /* 0x000fc80000011405 */
[----:B------:R-:W-:Y:S01]  /*8620*/  LEA.HI R8, R8, R5, RZ, 0x6 ;  /* 0x0000000508087211 */ /* 0x000fe200078f30ff */
[----:B------:R-:W-:-:S03]  /*8630*/  IMAD.MOV.U32 R5, RZ, RZ, 0x1 ;  /* 0x00000001ff057424 */ /* 0x000fc600078e00ff */
[----:B------:R-:W-:-:S05]  /*8640*/  SHF.R.S32.HI R12, RZ, 0x6, R8 ;  /* 0x00000006ff0c7819 */ /* 0x000fca0000011408 */
[----:B------:R-:W-:-:S07]  /*8650*/  VIADD R0, R12, 0x1 ;  /* 0x000000010c007836 */ /* 0x000fce0000000000 */
.L_x_181:
[----:B------:R-:W-:-:S03]  /*8660*/  UMOV UR4, 0xffffffff ;  /* 0xffffffff00047882 */ /* 0x000fc60000000000 */
[----:B------:R-:W-:Y:S05]  /*8670*/  BRA.DIV UR4, `(.L_x_170) ;  /* 0x0000000e04c47947 */ /* 0x000fea000b800000 */
[----:B------:R-:W-:-:S13]  /*8680*/  ELECT P1, URZ, PT ;  /* 0x00000000003f782f */ /* 0x000fda0003820000 */
.L_x_193:
[----:B------:R-:W0:Y:S01]  /*8690*/  LDC R7, c[0x0][0x28c] ;  /* 0x0000a300ff077b82 */ /* 0x000e220000000800 */
[----:B------:R-:W-:Y:S01]  /*86a0*/  BSSY B1, `(.L_x_171) ;  /* 0x0000037000017945 */ /* 0x000fe20003800000 */
[----:B0-----:R-:W-:-:S13]  /*86b0*/  ISETP.LT.OR P1, PT, R7, 0x1, !P1 ;  /* 0x000000010700780c */ /* 0x001fda0004f21670 */
[----:B------:R-:W-:Y:S05]  /*86c0*/  @P1 BRA `(.L_x_172) ;  /* 0x0000000000d01947 */ /* 0x000fea0003800000 */
[----:B------:R-:W-:Y:S02]  /*86d0*/  IMAD.SHL.U32 R14, R14, 0x40, RZ ;  /* 0x000000400e0e7824 */ /* 0x000fe400078e00ff */
[----:B------:R-:W-:Y:S02]  /*86e0*/  IMAD.SHL.U32 R17, R11, 0x100, RZ ;  /* 0x000001000b117824 */ /* 0x000fe400078e00ff */
[----:B------:R-:W-:Y:S02]  /*86f0*/  IMAD.MOV.U32 R20, RZ, RZ, RZ ;  /* 0x000000ffff147224 */ /* 0x000fe400078e00ff */
[----:B------:R-:W-:Y:S02]  /*8700*/  IMAD.MOV.U32 R7, RZ, RZ, R0 ;  /* 0x000000ffff077224 */ /* 0x000fe400078e0000 */
[----:B------:R-:W-:Y:S02]  /*8710*/  IMAD.MOV.U32 R8, RZ, RZ, R5 ;  /* 0x000000ffff087224 */ /* 0x000fe400078e0005 */
[----:B------:R-:W-:-:S07]  /*8720*/  IMAD.MOV.U32 R9, RZ, RZ, R13 ;  /* 0x000000ffff097224 */ /* 0x000fce00078e000d */
.L_x_176:
[----:B------:R-:W0:Y:S01]  /*8730*/  S2R R11, SR_CgaCtaId ;  /* 0x00000000000b7919 */ /* 0x000e220000008800 */
[----:B------:R-:W-:-:S04]  /*8740*/  MOV R10, 0x400 ;  /* 0x00000400000a7802 */ /* 0x000fc80000000f00 */
[----:B0-----:R-:W-:Y:S02]  /*8750*/  LEA R18, R11, R10, 0x18 ;  /* 0x0000000a0b127211 */ /* 0x001fe400078ec0ff */
[----:B------:R-:W-:Y:S01]  /*8760*/  SHF.L.U32 R10, R8, 0x1f, RZ ;  /* 0x0000001f080a7819 */ /* 0x000fe200000006ff */
[----:B------:R-:W0:Y:S02]  /*8770*/  @!P2 LDC R11, c[0x0][0x500] ;  /* 0x00014000ff0bab82 */ /* 0x000e240000000800 */
[----:B------:R-:W-:-:S04]  /*8780*/  IMAD R19, R9, 0x8, R18 ;  /* 0x0000000809137824 */ /* 0x000fc800078e0212 */
[----:B------:R-:W1:Y:S02]  /*8790*/  SYNCS.PHASECHK.TRANS64.TRYWAIT P1, [R19+URZ+0x28], R10 ;  /* 0x0000280a130075a7 */ /* 0x000e64000802017f */
[----:B-1----:R-:W-:Y:S05]  /*87a0*/  @!P1 BRA `(.L_x_173) ;  /* 0x0000000c00989947 */ /* 0x002fea0003800000 */
.L_x_194:
[----:B-1----:R-:W-:Y:S01]  /*87b0*/  PRMT R10, R16, 0x9910, RZ ;  /* 0x00009910100a7816 */ /* 0x002fe200000000ff */
[----:B0-----:R0:W-:Y:S03]  /*87c0*/  @!P2 SYNCS.ARRIVE.TRANS64 RZ, [R19+URZ], R11 ;  /* 0x0000000b13ffa9a7 */ /* 0x0011e6000800003f */
[----:B------:R-:W-:-:S13]  /*87d0*/  ISETP.NE.AND P1, PT, R10, 0x2, PT ;  /* 0x000000020a00780c */ /* 0x000fda0003f25270 */
[----:B0-----:R-:W-:Y:S05]  /*87e0*/  @P1 BRA `(.L_x_174) ;  /* 0x0000000000041947 */ /* 0x001fea0003800000 */
[----:B------:R-:W-:Y:S01]  /*87f0*/  BPT.TRAP 0x1 ;  /* 0x000000040000795c */ /* 0x000fe20000300000 */
.L_x_174:
[----:B------:R-:W-:Y:S05]  /*8800*/  @P0 BRA `(.L_x_175) ;  /* 0x0000000000040947 */ /* 0x000fea0003800000 */
[----:B------:R-:W-:Y:S01]  /*8810*/  BPT.TRAP 0x1 ;  /* 0x000000040000795c */ /* 0x000fe20000300000 */
.L_x_175:
[--C-:B------:R-:W-:Y:S01]  /*8820*/  IMAD R10, R9, 0x4000, R18.reuse ;  /* 0x00004000090a7824 */ /* 0x100fe200078e0212 */
[----:B------:R-:W-:Y:S01]  /*8830*/  R2UR UR9, R19 ;  /* 0x00000000130972ca */ /* 0x000fe200000e0000 */
[----:B------:R-:W-:Y:S01]  /*8840*/  IMAD R18, R9, 0x1000, R18 ;  /* 0x0000100009127824 */ /* 0x000fe200078e0212 */
[----:B------:R-:W-:Y:S01]  /*8850*/  UIADD3 UR4, UP0, UR22, 0xf0, URZ ;  /* 0x000000f016047890 */ /* 0x000fe2000ff1e03f */
[----:B------:R-:W-:Y:S01]  /*8860*/  VIADD R7, R7, 0xffffffff ;  /* 0xffffffff07077836 */ /* 0x000fe20000000000 */
[----:B------:R-:W-:Y:S01]  /*8870*/  R2UR UR5, R10 ;  /* 0x000000000a0572ca */ /* 0x000fe200000e0000 */
[----:B------:R-:W-:Y:S01]  /*8880*/  UIADD3 UR24, UP1, UR22, 0x1f0, URZ ;  /* 0x000001f016187890 */ /* 0x000fe2000ff3e03f */
[----:B------:R-:W-:Y:S01]  /*8890*/  R2UR UR8, R18 ;  /* 0x00000000120872ca */ /* 0x000fe200000e0000 */
[----:B------:R-:W-:Y:S01]  /*88a0*/  VIADD R9, R9, 0x1 ;  /* 0x0000000109097836 */ /* 0x000fe20000000000 */
[----:B------:R-:W-:Y:S01]  /*88b0*/  R2UR UR11, R17 ;  /* 0x00000000110b72ca */ /* 0x000fe200000e0000 */
[----:B------:R-:W-:Y:S01]  /*88c0*/  UIADD3.X UR25, URZ, UR23, URZ, UP1, !UPT ;  /* 0x000000173f197290 */ /* 0x000fe20008ffe43f */
[----:B------:R-:W-:Y:S01]  /*88d0*/  R2UR UR10, R20 ;  /* 0x00000000140a72ca */ /* 0x000fe200000e0000 */
[----:B------:R-:W-:Y:S01]  /*88e0*/  UMOV UR6, 0x0 ;  /* 0x0000000000067882 */ /* 0x000fe20000000000 */
[----:B------:R-:W-:Y:S01]  /*88f0*/  R2UR UR12, R6 ;  /* 0x00000000060c72ca */ /* 0x000fe200000e0000 */
[----:B------:R-:W-:Y:S01]  /*8900*/  UMOV UR7, 0x10000000 ;  /* 0x1000000000077882 */ /* 0x000fe20000000000 */
[----:B------:R-:W-:Y:S01]  /*8910*/  R2UR UR19, R14 ;  /* 0x000000000e1372ca */ /* 0x000fe200000e0000 */
[----:B------:R-:W-:Y:S01]  /*8920*/  VIADD R20, R20, 0x40 ;  /* 0x0000004014147836 */ /* 0x000fe20000000000 */
[----:B------:R-:W-:Y:S01]  /*8930*/  ISETP.GT.AND P4, PT, R7, 0x1, PT ;  /* 0x000000010700780c */ /* 0x000fe20003f84270 */
[----:B------:R-:W-:Y:S01]  /*8940*/  UIADD3 UR14, UR5, 0x100, URZ ;  /* 0x00000100050e7890 */ /* 0x000fe2000fffe03f */
[----:B------:R-:W-:Y:S01]  /*8950*/  ISETP.NE.AND P1, PT, R9, 0x5, PT ;  /* 0x000000050900780c */ /* 0x000fe20003f25270 */
[----:B------:R-:W-:-:S02]  /*8960*/  UIADD3.X UR5, URZ, UR23, URZ, UP0, !UPT ;  /* 0x000000173f057290 */ /* 0x000fc400087fe43f */
[----:B------:R-:W-:Y:S01]  /*8970*/  UIADD3 UR15, UR8, 0x14100, URZ ;  /* 0x00014100080f7890 */ /* 0x000fe2000fffe03f */
[----:B------:R-:W-:Y:S02]  /*8980*/  SEL R11, RZ, 0x1, P1 ;  /* 0x00000001ff0b7807 */ /* 0x000fe40000800000 */
[----:B------:R-:W-:Y:S01]  /*8990*/  UMOV UR8, UR14 ;  /* 0x0000000e00087c82 */ /* 0x000fe20008000000 */
[----:B------:R-:W-:Y:S02]  /*89a0*/  SEL R9, R9, RZ, P1 ;  /* 0x000000ff09097207 */ /* 0x000fe40000800000 */
[----:B------:R-:W-:Y:S01]  /*89b0*/  LOP3.LUT R8, R8, R11, RZ, 0x3c, !PT ;  /* 0x0000000b08087212 */ /* 0x000fe200078e3cff */
[----:B------:R0:W-:Y:S02]  /*89c0*/  UTMALDG.3D [UR8], [UR4], desc[UR6] ;  /* 0x00000608040075b4 */ /* 0x0001e40008011000 */
[----:B0-----:R-:W-:Y:S01]  /*89d0*/  UMOV UR8, UR15 ;  /* 0x0000000f00087c82 */ /* 0x001fe20008000000 */
[----:B------:R-:W-:-:S02]  /*89e0*/  UMOV UR11, UR19 ;  /* 0x00000013000b7c82 */ /* 0x000fc40008000000 */
[----:B------:R0:W-:Y:S02]  /*89f0*/  UTMALDG.3D [UR8], [UR24], desc[UR6] ;  /* 0x00000608180075b4 */ /* 0x0001e40008011000 */
[----:B0-----:R-:W-:Y:S05]  /*8a00*/  @P4 BRA `(.L_x_176) ;  /* 0xfffffffc00484947 */ /* 0x001fea000383ffff */
.L_x_172:
[----:B------:R-:W-:Y:S05]  /*8a10*/  BSYNC B1 ;  /* 0x0000000000017941 */ /* 0x000fea0003800000 */
.L_x_171:
[----:B------:R-:W-:Y:S01]  /*8a20*/  LOP3.LUT P4, RZ, R15, 0xff, RZ, 0xc0, !PT ;  /* 0x000000ff0fff7812 */ /* 0x000fe2000788c0ff */
[----:B------:R-:W-:Y:S01]  /*8a30*/  IMAD.IADD R13, R12, 0x1, R13 ;  /* 0x000000010c0d7824 */ /* 0x000fe200078e020d */
[----:B------:R-:W-:Y:S01]  /*8a40*/  IADD3 R2, P5, R2, UR20, RZ ;  /* 0x0000001402027c10 */ /* 0x000fe2000ffbe0ff */
[----:B------:R-:W-:Y:S01]  /*8a50*/  ULDC.64 UR4, c[0x0][0x650] ;  /* 0x0001940000047ab9 */ /* 0x000fe20000000a00 */
[----:B------:R-:W-:Y:S01]  /*8a60*/  BSSY B1, `(.L_x_177) ;  /* 0x000006a000017945 */ /* 0x000fe20003800000 */
[----:B------:R-:W-:Y:S01]  /*8a70*/  IMAD.MOV.U32 R11, RZ, RZ, -0x1 ;  /* 0xffffffffff0b7424 */ /* 0x000fe200078e00ff */
[----:B------:R-:W-:Y:S01]  /*8a80*/  ISETP.GT.U32.AND P1, PT, R13, 0x4, PT ;  /* 0x000000040d00780c */ /* 0x000fe20003f24070 */
[----:B------:R-:W-:Y:S01]  /*8a90*/  IMAD.MOV.U32 R14, RZ, RZ, -0x1 ;  /* 0xffffffffff0e7424 */ /* 0x000fe200078e00ff */
[----:B------:R-:W-:Y:S02]  /*8aa0*/  IADD3.X R3, R3, UR13, RZ, P5, !PT ;  /* 0x0000000d03037c10 */ /* 0x000fe4000affe4ff */
[----:B------:R-:W-:-:S02]  /*8ab0*/  ISETP.LT.U32.AND P1, PT, R12, 0x5, P1 ;  /* 0x000000050c00780c */ /* 0x000fc40000f21070 */
[----:B------:R-:W-:Y:S01]  /*8ac0*/  PRMT R15, RZ, 0x7610, R15 ;  /* 0x00007610ff0f7816 */ /* 0x000fe2000000000f */
[----:B------:R-:W0:Y:S01]  /*8ad0*/  @P4 S2R R7, SR_CgaCtaId ;  /* 0x0000000000074919 */ /* 0x000e220000008800 */
[----:B------:R-:W-:-:S04]  /*8ae0*/  @P4 MOV R6, 0x400 ;  /* 0x0000040000064802 */ /* 0x000fc80000000f00 */
[----:B0-----:R-:W-:Y:S01]  /*8af0*/  @P4 LEA R8, R7, R6, 0x18 ;  /* 0x0000000607084211 */ /* 0x001fe200078ec0ff */
[----:B------:R-:W-:Y:S01]  /*8b00*/  IMAD.WIDE.U32 R6, R13, -0x33333333, RZ ;  /* 0xcccccccd0d067825 */ /* 0x000fe200078e00ff */
[----:B------:R-:W-:Y:S02]  /*8b10*/  SEL R6, RZ, 0x1, !P1 ;  /* 0x00000001ff067807 */ /* 0x000fe40004800000 */
[----:B------:R-:W-:Y:S01]  /*8b20*/  ISETP.GE.U32.AND P1, PT, R2, UR4, PT ;  /* 0x0000000402007c0c */ /* 0x000fe2000bf26070 */
[----:B------:R0:W-:Y:S01]  /*8b30*/  @P4 SYNCS.ARRIVE.TRANS64.A1T0 RZ, [R8+URZ+0x68], RZ ;  /* 0x000068ff08ff49a7 */ /* 0x0001e2000810003f */
[----:B------:R-:W-:Y:S02]  /*8b40*/  ISETP.GE.U32.AND P4, PT, R12, 0x5, PT ;  /* 0x000000050c00780c */ /* 0x000fe40003f86070 */
[----:B------:R-:W-:Y:S02]  /*8b50*/  ISETP.GE.U32.AND.EX P1, PT, R3, UR5, PT, P1 ;  /* 0x0000000503007c0c */ /* 0x000fe4000bf26110 */
[----:B------:R-:W-:Y:S01]  /*8b60*/  LOP3.LUT R5, R5, R6, RZ, 0x3c, !PT ;  /* 0x0000000605057212 */ /* 0x000fe200078e3cff */
[----:B------:R-:W-:Y:S01]  /*8b70*/  IMAD.MOV.U32 R6, RZ, RZ, -0x1 ;  /* 0xffffffffff067424 */ /* 0x000fe200078e00ff */
[----:B0-----:R-:W-:-:S02]  /*8b80*/  SHF.R.U32.HI R8, RZ, 0x2, R7 ;  /* 0x00000002ff087819 */ /* 0x001fc40000011607 */
[----:B------:R-:W-:-:S03]  /*8b90*/  PRMT R7, RZ, 0x7610, R7 ;  /* 0x00007610ff077816 */ /* 0x000fc60000000007 */
[----:B------:R-:W-:Y:S02]  /*8ba0*/  IMAD R13, R8, -0x5, R13 ;  /* 0xfffffffb080d7824 */ /* 0x000fe400078e020d */
[----:B------:R-:W-:Y:S02]  /*8bb0*/  @P4 LOP3.LUT R5, R5, 0x1, R8, 0x78, !PT ;  /* 0x0000000105054812 */ /* 0x000fe400078e7808 */
[----:B------:R-:W-:Y:S05]  /*8bc0*/  @P1 BRA `(.L_x_178) ;  /* 0x00000004004c1947 */ /* 0x000fea0003800000 */
[----:B------:R-:W-:Y:S01]  /*8bd0*/  ULDC.64 UR4, c[0x0][0x628] ;  /* 0x00018a0000047ab9 */ /* 0x000fe20000000a00 */
[----:B------:R-:W0:Y:S01]  /*8be0*/  S2R R17, SR_CTAID.X ;  /* 0x0000000000117919 */ /* 0x000e220000002500 */
[----:B------:R-:W-:Y:S01]  /*8bf0*/  ISETP.NE.U32.AND P1, PT, RZ, UR4, PT ;  /* 0x00000004ff007c0c */ /* 0x000fe2000bf25070 */
[----:B------:R-:W-:Y:S01]  /*8c00*/  ULDC UR7, c[0x0][0x630] ;  /* 0x00018c0000077ab9 */ /* 0x000fe20000000800 */
[----:B------:R-:W-:Y:S01]  /*8c10*/  IMAD.MOV.U32 R6, RZ, RZ, R2 ;  /* 0x000000ffff067224 */ /* 0x000fe200078e0002 */
[----:B------:R-:W1:Y:S01]  /*8c20*/  S2R R14, SR_CTAID.Y ;  /* 0x00000000000e7919 */ /* 0x000e620000002600 */
[----:B------:R-:W-:Y:S01]  /*8c30*/  ISETP.NE.AND.EX P1, PT, RZ, UR5, PT, P1 ;  /* 0x00000005ff007c0c */ /* 0x000fe2000bf25310 */
[----:B------:R-:W-:-:S12]  /*8c40*/  IMAD.MOV.U32 R7, RZ, RZ, R3 ;  /* 0x000000ffff077224 */ /* 0x000fd800078e0003 */
[----:B------:R-:W-:Y:S05]  /*8c50*/  @!P1 BRA `(.L_x_179) ;  /* 0x0000000000289947 */ /* 0x000fea0003800000 */
[----:B------:R-:W-:Y:S02]  /*8c60*/  ULDC UR6, c[0x0][0x634] ;  /* 0x00018d0000067ab9 */ /* 0x000fe40000000800 */
[----:B------:R-:W-:-:S05]  /*8c70*/  IADD3 R11, P1, R2, UR6, RZ ;  /* 0x00000006020b7c10 */ /* 0x000fca000ff3e0ff */
[----:B------:R-:W-:-:S04]  /*8c80*/  IMAD.X R19, RZ, RZ, R3, P1 ;  /* 0x000000ffff137224 */ /* 0x000fc800008e0603 */
[----:B------:R-:W-:-:S04]  /*8c90*/  IMAD.WIDE.U32 R8, R19, UR4, RZ ;  /* 0x0000000413087c25 */ /* 0x000fc8000f8e00ff */
[----:B------:R-:W-:-:S04]  /*8ca0*/  IMAD.WIDE.U32 R8, P1, R11, UR5, R8 ;  /* 0x000000050b087c25 */ /* 0x000fc8000f820008 */
[----:B------:R-:W-:-:S04]  /*8cb0*/  IMAD.WIDE.U32 R10, R11, UR4, RZ ;  /* 0x000000040b0a7c25 */ /* 0x000fc8000f8e00ff */
[----:B------:R-:W-:Y:S01]  /*8cc0*/  IMAD.X R7, RZ, RZ, RZ, P1 ;  /* 0x000000ffff077224 */ /* 0x000fe200008e06ff */
[----:B------:R-:W-:Y:S01]  /*8cd0*/  IADD3 RZ, P1, R11, R8, RZ ;  /* 0x000000080bff7210 */ /* 0x000fe20007f3e0ff */
[----:B------:R-:W-:-:S04]  /*8ce0*/  IMAD.MOV.U32 R6, RZ, RZ, R9 ;  /* 0x000000ffff067224 */ /* 0x000fc800078e0009 */
[----:B------:R-:W-:-:S08]  /*8cf0*/  IMAD.WIDE.U32.X R6, R19, UR5, R6, P1 ;  /* 0x0000000513067c25 */ /* 0x000fd000088e0406 */
.L_x_179:
[--C-:B------:R-:W-:Y:S01]  /*8d00*/  SHF.R.U64 R10, R6, UR7, R7.reuse ;  /* 0x00000007060a7c19 */ /* 0x100fe20008001207 */
[----:B------:R-:W-:Y:S01]  /*8d10*/  ULDC.64 UR4, c[0x0][0x620] ;  /* 0x0001880000047ab9 */ /* 0x000fe20000000a00 */
[----:B------:R-:W-:Y:S01]  /*8d20*/  SHF.R.U32.HI R6, RZ, UR7, R7 ;  /* 0x00000007ff067c19 */ /* 0x000fe20008011607 */
[----:B------:R-:W2:Y:S01]  /*8d30*/  LDC R22, c[0x0][0x144] ;  /* 0x00005100ff167b82 */ /* 0x000ea20000000800 */
[----:B------:R-:W-:Y:S01]  /*8d40*/  IADD3 R9, P1, RZ, -R10, RZ ;  /* 0x8000000aff097210 */ /* 0x000fe20007f3e0ff */
[----:B------:R-:W-:Y:S01]  /*8d50*/  ULDC.64 UR8, c[0x0][0x640] ;  /* 0x0001900000087ab9 */ /* 0x000fe20000000a00 */
[----:B0-----:R-:W-:Y:S01]  /*8d60*/  I2FP.F32.U32 R11, R17 ;  /* 0x00000011000b7245 */ /* 0x001fe20000201000 */
[----:B------:R-:W-:Y:S02]  /*8d70*/  ULDC UR6, c[0x0][0x608] ;  /* 0x0001820000067ab9 */ /* 0x000fe40000000800 */
[----:B------:R-:W-:Y:S01]  /*8d80*/  IMAD.X R6, RZ, RZ, ~R6, P1 ;  /* 0x000000ffff067224 */ /* 0x000fe200008e0e06 */
[----:B------:R-:W-:Y:S01]  /*8d90*/  ISETP.NE.U32.AND P1, PT, RZ, UR8, PT ;  /* 0x00000008ff007c0c */ /* 0x000fe2000bf25070 */
[----:B------:R-:W0:Y:S02]  /*8da0*/  LDC R19, c[0x0][0x148] ;  /* 0x00005200ff137b82 */ /* 0x000e240000000800 */
[----:B------:R-:W-:Y:S01]  /*8db0*/  IMAD R8, R6, UR4, RZ ;  /* 0x0000000406087c24 */ /* 0x000fe2000f8e02ff */
[----:B------:R-:W-:Y:S01]  /*8dc0*/  ISETP.NE.AND.EX P1, PT, RZ, UR9, PT, P1 ;  /* 0x00000009ff007c0c */ /* 0x000fe2000bf25310 */
[----:B------:R-:W-:Y:S01]  /*8dd0*/  IMAD.WIDE.U32 R6, R9, UR4, R2 ;  /* 0x0000000409067c25 */ /* 0x000fe2000f8e0002 */
[----:B------:R-:W-:-:S03]  /*8de0*/  ULDC UR4, c[0x0][0x150] ;  /* 0x0000540000047ab9 */ /* 0x000fc60000000800 */
[----:B------:R-:W-:Y:S02]  /*8df0*/  IMAD R9, R9, UR5, R8 ;  /* 0x0000000509097c24 */ /* 0x000fe4000f8e0208 */
[----:B------:R-:W-:Y:S01]  /*8e00*/  FMUL R8, R11, UR4 ;  /* 0x000000040b087c20 */ /* 0x000fe20008400000 */
[----:B------:R-:W-:Y:S01]  /*8e10*/  ULDC UR4, c[0x0][0x618] ;  /* 0x0001860000047ab9 */ /* 0x000fe20000000800 */
[----:B------:R-:W-:Y:S01]  /*8e20*/  ULDC UR5, c[0x0][0x154] ;  /* 0x0000550000057ab9 */ /* 0x000fe20000000800 */
[----:B------:R-:W-:-:S03]  /*8e30*/  IMAD.IADD R7, R7, 0x1, R9 ;  /* 0x0000000107077824 */ /* 0x000fc600078e0209 */
[----:B------:R-:W3:Y:S02]  /*8e40*/  F2I.U32.TRUNC.NTZ R8, R8 ;  /* 0x0000000800087305 */ /* 0x000ee4000020f000 */
[----:B------:R-:W-:Y:S02]  /*8e50*/  SHF.R.U64 R11, R6, UR4, R7 ;  /* 0x00000004060b7c19 */ /* 0x000fe40008001207 */
[----:B-1----:R-:W-:-:S05]  /*8e60*/  I2FP.F32.U32 R6, R14 ;  /* 0x0000000e00067245 */ /* 0x002fca0000201000 */
[----:B------:R-:W-:Y:S01]  /*8e70*/  FMUL R21, R6, UR5 ;  /* 0x0000000506157c20 */ /* 0x000fe20008400000 */
[----:B------:R-:W-:Y:S01]  /*8e80*/  SHF.R.U32.HI R6, RZ, UR4, R7 ;  /* 0x00000004ff067c19 */ /* 0x000fe20008011607 */
[----:B------:R-:W-:-:S03]  /*8e90*/  ULDC UR4, c[0x0][0x658] ;  /* 0x0001960000047ab9 */ /* 0x000fc60000000800 */
[--C-:B------:R-:W-:Y:S01]  /*8ea0*/  SHF.R.U64 R20, R11, UR6, R6.reuse ;  /* 0x000000060b147c19 */ /* 0x100fe20008001206 */
[----:B------:R-:W1:Y:S01]  /*8eb0*/  F2I.U32.TRUNC.NTZ R21, R21 ;  /* 0x0000001500157305 */ /* 0x000e62000020f000 */
[----:B------:R-:W-:Y:S01]  /*8ec0*/  SHF.R.U32.HI R7, RZ, UR6, R6 ;  /* 0x00000006ff077c19 */ /* 0x000fe20008011606 */
[----:B---3--:R-:W-:-:S03]  /*8ed0*/  IMAD.MOV R8, RZ, RZ, -R8 ;  /* 0x000000ffff087224 */ /* 0x008fc600078e0a08 */
[----:B------:R-:W-:Y:S01]  /*8ee0*/  SHF.R.U64 R18, R20, UR4, R7 ;  /* 0x0000000414127c19 */ /* 0x000fe20008001207 */
[----:B--2---:R-:W-:Y:S01]  /*8ef0*/  IMAD R17, R22, R8, R17 ;  /* 0x0000000816117224 */ /* 0x004fe200078e0211 */
[----:B------:R-:W-:-:S03]  /*8f00*/  SHF.R.U32.HI R23, RZ, UR4, R7 ;  /* 0x00000004ff177c19 */ /* 0x000fc60008011607 */
[----:B------:R-:W-:Y:S02]  /*8f10*/  IMAD.MOV.U32 R6, RZ, RZ, R18 ;  /* 0x000000ffff067224 */ /* 0x000fe400078e0012 */
[----:B------:R-:W-:Y:S01]  /*8f20*/  IMAD.MOV.U32 R7, RZ, RZ, R23 ;  /* 0x000000ffff077224 */ /* 0x000fe200078e0017 */
[----:B-1----:R-:W-:Y:S06]  /*8f30*/  @!P1 BRA `(.L_x_180) ;  /* 0x0000000000289947 */ /* 0x002fec0003800000 */
[----:B------:R-:W-:Y:S02]  /*8f40*/  ULDC UR4, c[0x0][0x64c] ;  /* 0x0001930000047ab9 */ /* 0x000fe40000000800 */
[----:B------:R-:W-:-:S05]  /*8f50*/  IADD3 R7, P1, R18, UR4, RZ ;  /* 0x0000000412077c10 */ /* 0x000fca000ff3e0ff */
[----:B------:R-:W-:-:S04]  /*8f60*/  IMAD.X R23, RZ, RZ, R23, P1 ;  /* 0x000000ffff177224 */ /* 0x000fc800008e0617 */
[----:B------:R-:W-:-:S04]  /*8f70*/  IMAD.WIDE.U32 R8, R23, UR8, RZ ;  /* 0x0000000817087c25 */ /* 0x000fc8000f8e00ff */
[----:B------:R-:W-:-:S04]  /*8f80*/  IMAD.WIDE.U32 R8, P1, R7, UR9, R8 ;  /* 0x0000000907087c25 */ /* 0x000fc8000f820008 */
[----:B------:R-:W-:-:S04]  /*8f90*/  IMAD.WIDE.U32 R6, R7, UR8, RZ ;  /* 0x0000000807067c25 */ /* 0x000fc8000f8e00ff */
[----:B------:R-:W-:Y:S01]  /*8fa0*/  IMAD.MOV.U32 R6, RZ, RZ, R9 ;  /* 0x000000ffff067224 */ /* 0x000fe200078e0009 */
[----:B------:R-:W-:Y:S01]  /*8fb0*/  IADD3 RZ, P4, R7, R8, RZ ;  /* 0x0000000807ff7210 */ /* 0x000fe20007f9e0ff */
[----:B------:R-:W-:-:S04]  /*8fc0*/  IMAD.X R7, RZ, RZ, RZ, P1 ;  /* 0x000000ffff077224 */ /* 0x000fc800008e06ff */
[----:B------:R-:W-:-:S08]  /*8fd0*/  IMAD.WIDE.U32.X R6, R23, UR9, R6, P4 ;  /* 0x0000000917067c25 */ /* 0x000fd0000a0e0406 */
.L_x_180:
[----:B------:R-:W-:Y:S01]  /*8fe0*/  ULDC UR4, c[0x0][0x648] ;  /* 0x0001920000047ab9 */ /* 0x000fe20000000800 */
[----:B------:R-:W-:Y:S01]  /*8ff0*/  LOP3.LUT R20, R20, UR17, RZ, 0xc0, !PT ;  /* 0x0000001114147c12 */ /* 0x000fe2000f8ec0ff */
[----:B------:R-:W-:Y:S01]  /*9000*/  IMAD.MOV R21, RZ, RZ, -R21 ;  /* 0x000000ffff157224 */ /* 0x000fe200078e0a15 */
[----:B------:R-:W-:Y:S01]  /*9010*/  SHF.R.U64 R7, R6, UR4, R7 ;  /* 0x0000000406077c19 */ /* 0x000fe20008001207 */
[----:B------:R-:W-:Y:S01]  /*9020*/  ULDC UR4, c[0x0][0x638] ;  /* 0x00018e0000047ab9 */ /* 0x000fe20000000800 */
[----:B------:R-:W-:Y:S01]  /*9030*/  LOP3.LUT R11, R11, UR16, RZ, 0xc0, !PT ;  /* 0x000000100b0b7c12 */ /* 0x000fe2000f8ec0ff */
[----:B0-----:R-:W-:Y:S01]  /*9040*/  @P3 IMAD R17, R19, R21, R14 ;  /* 0x0000001513113224 */ /* 0x001fe200078e020e */
[----:B------:R-:W-:Y:S01]  /*9050*/  ULDC UR5, c[0x0][0x610] ;  /* 0x0001840000057ab9 */ /* 0x000fe20000000800 */
[----:B------:R-:W-:Y:S02]  /*9060*/  IMAD.MOV R9, RZ, RZ, -R7 ;  /* 0x000000ffff097224 */ /* 0x000fe400078e0a07 */
[----:B------:R-:W-:-:S02]  /*9070*/  IMAD R20, R7, UR18, R20 ;  /* 0x0000001207147c24 */ /* 0x000fc4000f8e0214 */
[----:B------:R-:W-:Y:S01]  /*9080*/  IMAD R18, R9, UR4, R18 ;  /* 0x0000000409127c24 */ /* 0x000fe2000f8e0212 */
[----:B------:R-:W-:Y:S01]  /*9090*/  ULDC UR4, c[0x0][0x600] ;  /* 0x0001800000047ab9 */ /* 0x000fe20000000800 */
[----:B------:R-:W-:Y:S02]  /*90a0*/  IMAD R17, R20, UR5, R17 ;  /* 0x0000000514117c24 */ /* 0x000fe4000f8e0211 */
[----:B------:R-:W-:Y:S02]  /*90b0*/  IMAD R18, R18, UR4, R11 ;  /* 0x0000000412127c24 */ /* 0x000fe4000f8e020b */
[----:B------:R-:W-:Y:S02]  /*90c0*/  IMAD.MOV.U32 R7, RZ, RZ, 0x1 ;  /* 0x00000001ff077424 */ /* 0x000fe400078e00ff */
[----:B------:R-:W-:Y:S01]  /*90d0*/  IMAD.MOV.U32 R6, RZ, RZ, R10 ;  /* 0x000000ffff067224 */ /* 0x000fe200078e000a */
[----:B------:R-:W-:Y:S02]  /*90e0*/  SEL R14, R18, R17, !P3 ;  /* 0x00000011120e7207 */ /* 0x000fe40005800000 */
[----:B------:R-:W-:-:S07]  /*90f0*/  SEL R11, R17, R18, !P3 ;  /* 0x00000012110b7207 */ /* 0x000fce0005800000 */
.L_x_178:
[----:B------:R-:W-:Y:S05]  /*9100*/  BSYNC B1 ;  /* 0x0000000000017941 */ /* 0x000fea0003800000 */
.L_x_177:
[----:B------:R-:W-:-:S13]  /*9110*/  LOP3.LUT P1, RZ, R7, 0xff, RZ, 0xc0, !PT ;  /* 0x000000ff07ff7812 */ /* 0x000fda000782c0ff */
[----:B------:R-:W-:Y:S05]  /*9120*/  @P1 BRA `(.L_x_181) ;  /* 0xfffffff4004c1947 */ /* 0x000fea000383ffff */
[----:B------:R-:W-:Y:S05]  /*9130*/  BSYNC B0 ;  /* 0x0000000000007941 */ /* 0x000fea0003800000 */
.L_x_169:
[----:B------:R-:W-:-:S03]  /*9140*/  UMOV UR4, 0xffffffff ;  /* 0xffffffff00047882 */ /* 0x000fc60000000000 */
[----:B------:R-:W-:Y:S05]  /*9150*/  BRA.DIV UR4, `(.L_x_182) ;  /* 0x0000000604407947 */ /* 0x000fea000b800000 */
[----:B------:R-:W-:-:S13]  /*9160*/  ELECT P0, URZ, PT ;  /* 0x00000000003f782f */ /* 0x000fda0003800000 */
.L_x_197:
[----:B------:R-:W-:Y:S04]  /*9170*/  BSSY B0, `(.L_x_183) ;  /* 0x0000034000007945 */ /* 0x000fe80003800000 */
[----:B------:R-:W-:Y:S05]  /*9180*/  @!P0 BRA `(.L_x_184) ;  /* 0x0000000000c88947 */ /* 0x000fea0003800000 */
[----:B------:R-:W-:-:S04]  /*9190*/  LOP3.LUT R4, R4, 0x2, RZ, 0xfc, !PT ;  /* 0x0000000204047812 */ /* 0x000fc800078efcff */
[----:B------:R-:W-:-:S13]  /*91a0*/  ISETP.NE.AND P0, PT, R4, 0x3, PT ;  /* 0x000000030400780c */ /* 0x000fda0003f05270 */
[----:B------:R-:W-:Y:S05]  /*91b0*/  @!P0 BRA `(.L_x_185) ;  /* 0x0000000000048947 */ /* 0x000fea0003800000 */
[----:B------:R-:W-:Y:S01]  /*91c0*/  BPT.TRAP 0x1 ;  /* 0x000000040000795c */ /* 0x000fe20000300000 */
.L_x_185:
[----:B------:R-:W0:Y:S01]  /*91d0*/  S2R R3, SR_CgaCtaId ;  /* 0x0000000000037919 */ /* 0x000e220000008800 */
[----:B------:R-:W-:-:S04]  /*91e0*/  MOV R0, 0x400 ;  /* 0x0000040000007802 */ /* 0x000fc80000000f00 */
[----:B0-----:R-:W-:Y:S02]  /*91f0*/  LEA R0, R3, R0, 0x18 ;  /* 0x0000000003007211 */ /* 0x001fe400078ec0ff */
[----:B------:R-:W-:-:S03]  /*9200*/  SHF.L.U32 R3, R5, 0x1f, RZ ;  /* 0x0000001f05037819 */ /* 0x000fc600000006ff */
[----:B------:R-:W-:-:S04]  /*9210*/  VIADD R0, R0, 0x28 ;  /* 0x0000002800007836 */ /* 0x000fc80000000000 */
[C---:B------:R-:W-:Y:S02]  /*9220*/  IMAD R6, R13.reuse, 0x8, R0 ;  /* 0x000000080d067824 */ /* 0x040fe400078e0200 */
[----:B------:R-:W-:Y:S02]  /*9230*/  VIADD R13, R13, 0x1 ;  /* 0x000000010d0d7836 */ /* 0x000fe40000000000 */
[----:B------:R-:W0:Y:S03]  /*9240*/  SYNCS.PHASECHK.TRANS64.TRYWAIT P0, [R6+URZ], R3 ;  /* 0x00000003060075a7 */ /* 0x000e26000800017f */
[----:B------:R-:W-:-:S04]  /*9250*/  ISETP.NE.AND P1, PT, R13, 0x5, PT ;  /* 0x000000050d00780c */ /* 0x000fc80003f25270 */
[----:B------:R-:W-:Y:S02]  /*9260*/  SEL R2, RZ, 0x1, P1 ;  /* 0x00000001ff027807 */ /* 0x000fe40000800000 */
[----:B------:R-:W-:Y:S02]  /*9270*/  SEL R13, R13, RZ, P1 ;  /* 0x000000ff0d0d7207 */ /* 0x000fe40000800000 */
[----:B------:R-:W-:-:S03]  /*9280*/  LOP3.LUT R8, R5, R2, RZ, 0x3c, !PT ;  /* 0x0000000205087212 */ /* 0x000fc600078e3cff */
[----:B------:R-:W-:Y:S01]  /*9290*/  IMAD R7, R13, 0x8, R0 ;  /* 0x000000080d077824 */ /* 0x000fe200078e0200 */
[----:B------:R-:W-:Y:S01]  /*92a0*/  SHF.L.U32 R4, R8, 0x1f, RZ ;  /* 0x0000001f08047819 */ /* 0x000fe200000006ff */
[----:B0-----:R-:W-:Y:S06]  /*92b0*/  @!P0 BRA `(.L_x_186) ;  /* 0x00000004000c8947 */ /* 0x001fec0003800000 */
.L_x_198:
[----:B------:R-:W1:Y:S01]  /*92c0*/  SYNCS.PHASECHK.TRANS64.TRYWAIT P0, [R7+URZ], R4 ;  /* 0x00000004070075a7 */ /* 0x000e62000800017f */
[----:B------:R-:W-:-:S05]  /*92d0*/  VIADD R2, R13, 0x1 ;  /* 0x000000010d027836 */ /* 0x000fca0000000000 */
[----:B------:R-:W-:-:S04]  /*92e0*/  ISETP.NE.AND P1, PT, R2, 0x5, PT ;  /* 0x000000050200780c */ /* 0x000fc80003f25270 */
[----:B0-----:R-:W-:Y:S02]  /*92f0*/  SEL R3, RZ, 0x1, P1 ;  /* 0x00000001ff037807 */ /* 0x001fe40000800000 */
[----:B------:R-:W-:Y:S02]  /*9300*/  SEL R9, R2, RZ, P1 ;  /* 0x000000ff02097207 */ /* 0x000fe40000800000 */
[----:B------:R-:W-:-:S03]  /*9310*/  LOP3.LUT R8, R8, R3, RZ, 0x3c, !PT ;  /* 0x0000000308087212 */ /* 0x000fc600078e3cff */
[----:B------:R-:W-:Y:S01]  /*9320*/  IMAD R10, R9, 0x8, R0 ;  /* 0x00000008090a7824 */ /* 0x000fe200078e0200 */
[----:B------:R-:W-:Y:S01]  /*9330*/  SHF.L.U32 R5, R8, 0x1f, RZ ;  /* 0x0000001f08057819 */ /* 0x000fe200000006ff */
[----:B-1----:R-:W-:Y:S06]  /*9340*/  @!P0 BRA `(.L_x_187) ;  /* 0x0000000000fc8947 */ /* 0x002fec0003800000 */
.L_x_199:
[----:B------:R-:W1:Y:S01]  /*9350*/  SYNCS.PHASECHK.TRANS64.TRYWAIT P0, [R10+URZ], R5 ;  /* 0x000000050a0075a7 */ /* 0x000e62000800017f */
[----:B------:R-:W-:-:S05]  /*9360*/  VIADD R2, R9, 0x1 ;  /* 0x0000000109027836 */ /* 0x000fca0000000000 */
[----:B------:R-:W-:-:S04]  /*9370*/  ISETP.NE.AND P1, PT, R2, 0x5, PT ;  /* 0x000000050200780c */ /* 0x000fc80003f25270 */
[----:B------:R-:W-:Y:S02]  /*9380*/  SEL R3, RZ, 0x1, P1 ;  /* 0x00000001ff037807 */ /* 0x000fe40000800000 */
[----:B0-----:R-:W-:Y:S02]  /*9390*/  SEL R7, R2, RZ, P1 ;  /* 0x000000ff02077207 */ /* 0x001fe40000800000 */
[----:B------:R-:W-:-:S03]  /*93a0*/  LOP3.LUT R9, R8, R3, RZ, 0x3c, !PT ;  /* 0x0000000308097212 */ /* 0x000fc600078e3cff */
[----:B------:R-:W-:Y:S01]  /*93b0*/  IMAD R11, R7, 0x8, R0 ;  /* 0x00000008070b7824 */ /* 0x000fe200078e0200 */
[----:B------:R-:W-:Y:S01]  /*93c0*/  SHF.L.U32 R6, R9, 0x1f, RZ ;  /* 0x0000001f09067819 */ /* 0x000fe200000006ff */
[----:B-1----:R-:W-:Y:S06]  /*93d0*/  @!P0 BRA `(.L_x_188) ;  /* 0x0000000000ec8947 */ /* 0x002fec0003800000 */
.L_x_200:
[----:B------:R-:W1:Y:S01]  /*93e0*/  SYNCS.PHASECHK.TRANS64.TRYWAIT P0, [R11+URZ], R6 ;  /* 0x000000060b0075a7 */ /* 0x000e62000800017f */
[----:B------:R-:W-:-:S05]  /*93f0*/  VIADD R2, R7, 0x1 ;  /* 0x0000000107027836 */ /* 0x000fca0000000000 */
[----:B------:R-:W-:-:S04]  /*9400*/  ISETP.NE.AND P1, PT, R2, 0x5, PT ;  /* 0x000000050200780c */ /* 0x000fc80003f25270 */
[----:B------:R-:W-:Y:S02]  /*9410*/  SEL R4, RZ, 0x1, P1 ;  /* 0x00000001ff047807 */ /* 0x000fe40000800000 */
[----:B------:R-:W-:Y:S02]  /*9420*/  SEL R3, R2, RZ, P1 ;  /* 0x000000ff02037207 */ /* 0x000fe40000800000 */
[----:B------:R-:W-:Y:S01]  /*9430*/  LOP3.LUT R4, R9, R4, RZ, 0x3c, !PT ;  /* 0x0000000409047212 */ /* 0x000fe200078e3cff */
[----:B-1----:R-:W-:Y:S06]  /*9440*/  @!P0 BRA `(.L_x_189) ;  /* 0x0000000000e48947 */ /* 0x002fec0003800000 */
.L_x_201:
[----:B------:R-:W-:Y:S01]  /*9450*/  IMAD R3, R3, 0x8, R0 ;  /* 0x0000000803037824 */ /* 0x000fe200078e0200 */
[----:B------:R-:W-:-:S07]  /*9460*/  SHF.L.U32 R0, R4, 0x1f, RZ ;  /* 0x0000001f04007819 */ /* 0x000fce00000006ff */
.L_x_190:
[----:B--2---:R2:W3:Y:S02]  /*9470*/  SYNCS.PHASECHK.TRANS64.TRYWAIT P0, [R3+URZ], R0 ;  /* 0x00000000030075a7 */ /* 0x0044e4000800017f */
[----:B---3--:R-:W-:Y:S05]  /*9480*/  @!P0 NANOSLEEP.SYNCS 0x989680 ;  /* 0x009896800000895d */ /* 0x008fea0003900000 */
[----:B------:R-:W3:Y:S02]  /*9490*/  @!P0 SYNCS.PHASECHK.TRANS64 P0, [R3+URZ], R0 ;  /* 0x00000000030085a7 */ /* 0x000ee4000800007f */
[----:B---3--:R-:W-:Y:S05]  /*94a0*/  @!P0 BRA `(.L_x_190) ;  /* 0xfffffffc00f08947 */ /* 0x008fea000383ffff */
.L_x_184:
[----:B------:R-:W-:Y:S05]  /*94b0*/  BSYNC B0 ;  /* 0x0000000000007941 */ /* 0x000fea0003800000 */
.L_x_183:
[----:B------:R-:W-:Y:S05]  /*94c0*/  EXIT ;  /* 0x000000000000794d */ /* 0x000fea0003800000 */
.L_x_17:
[----:B-1----:R-:W-:-:S04]  /*94d0*/  IMAD.U32 R11, RZ, RZ, UR6 ;  /* 0x00000006ff0b7e24 */ /* 0x002fc8000f8e00ff */
[----:B------:R1:W4:Y:S03]  /*94e0*/  SYNCS.PHASECHK.TRANS64.TRYWAIT P0, [R11+URZ], R10 ;  /* 0x0000000a0b0075a7 */ /* 0x000326000800017f */
[----:B----4-:R-:W-:Y:S05]  /*94f0*/  @!P0 NANOSLEEP.SYNCS 0x989680 ;  /* 0x009896800000895d */ /* 0x010fea0003900000 */
[----:B------:R-:W4:Y:S02]  /*9500*/  @!P0 SYNCS.PHASECHK.TRANS64 P0, [R11+URZ], R10 ;  /* 0x0000000a0b0085a7 */ /* 0x000f24000800007f */
[----:B----4-:R-:W-:Y:S05]  /*9510*/  @!P0 BRA `(.L_x_17) ;  /* 0xfffffffc00ec8947 */ /* 0x010fea000383ffff */
[----:B------:R-:W-:Y:S05]  /*9520*/  BRA `(.L_x_16) ;  /* 0xffffff8000107947 */ /* 0x000fea000383ffff */
.L_x_23:
[----:B-1----:R-:W-:-:S04]  /*9530*/  IMAD.U32 R12, RZ, RZ, UR12 ;  /* 0x0000000cff0c7e24 */ /* 0x002fc8000f8e00ff */
[----:B------:R1:W4:Y:S03]  /*9540*/  SYNCS.PHASECHK.TRANS64.TRYWAIT P0, [R12+URZ], R11 ;  /* 0x0000000b0c0075a7 */ /* 0x000326000800017f */
[----:B----4-:R-:W-:Y:S05]  /*9550*/  @!P0 NANOSLEEP.SYNCS 0x989680 ;  /* 0x009896800000895d */ /* 0x010fea0003900000 */
[----:B------:R-:W4:Y:S02]  /*9560*/  @!P0 SYNCS.PHASECHK.TRANS64 P0, [R12+URZ], R11 ;  /* 0x0000000b0c0085a7 */ /* 0x000f24000800007f */
[----:B----4-:R-:W-:Y:S05]  /*9570*/  @!P0 BRA `(.L_x_23) ;  /* 0xfffffffc00ec8947 */ /* 0x010fea000383ffff */
[----:B------:R-:W-:Y:S05]  /*9580*/  BRA `(.L_x_22) ;  /* 0xffffff88007c7947 */ /* 0x000fea000383ffff */
.L_x_170:
[----:B------:R-:W-:Y:S01]  /*9590*/  BSSY B1, `(.L_x_191) ;  /* 0x0000006000017945 */ /* 0x000fe20003800000 */
[----:B------:R-:W-:-:S07]  /*95a0*/  IMAD.MOV.U32 R7, RZ, RZ, -0x1 ;  /* 0xffffffffff077424 */ /* 0x000fce00078e00ff */
[----:B------:R-:W-:Y:S05]  /*95b0*/  WARPSYNC.COLLECTIVE R7, `(.L_x_192) ;  /* 0x00000000070c7348 */ /* 0x000fea0003c00000 */
[----:B------:R-:W-:Y:S02]  /*95c0*/  ELECT P1, UR62, PT ;  /* 0x00000000003e782f */ /* 0x000fe40003820000 */
[----:B------:R-:W-:Y:S01]  /*95d0*/  MOV R7, UR62 ;  /* 0x0000003e00077c02 */ /* 0x000fe20008000f00 */
[----:B------:R-:W-:Y:S10]  /*95e0*/  ENDCOLLECTIVE ;  /* 0x000000000000791b */ /* 0x000ff40003800000 */
.L_x_192:
[----:B------:R-:W-:Y:S05]  /*95f0*/  BSYNC B1 ;  /* 0x0000000000017941 */ /* 0x000fea0003800000 */
.L_x_191:
[----:B------:R-:W-:Y:S05]  /*9600*/  BRA `(.L_x_193) ;  /* 0xfffffff000207947 */ /* 0x000fea000383ffff */
.L_x_173:
[----:B-1----:R1:W2:Y:S02]  /*9610*/  SYNCS.PHASECHK.TRANS64.TRYWAIT P1, [R19+URZ+0x28], R10 ;  /* 0x0000280a130075a7 */ /* 0x0022a4000802017f */
[----:B--2---:R-:W-:Y:S05]  /*9620*/  @!P1 NANOSLEEP.SYNCS 0x989680 ;  /* 0x009896800000995d */ /* 0x004fea0003900000 */
[----:B------:R-:W2:Y:S02]  /*9630*/  @!P1 SYNCS.PHASECHK.TRANS64 P1, [R19+URZ+0x28], R10 ;  /* 0x0000280a130095a7 */ /* 0x000ea4000802007f */
[----:B--2---:R-:W-:Y:S05]  /*9640*/  @!P1 BRA `(.L_x_173) ;  /* 0xfffffffc00f09947 */ /* 0x004fea000383ffff */
[----:B------:R-:W-:Y:S05]  /*9650*/  BRA `(.L_x_194) ;  /* 0xfffffff000547947 */ /* 0x000fea000383ffff */
.L_x_182:
[----:B------:R-:W-:Y:S01]  /*9660*/  BSSY B0, `(.L_x_195) ;  /* 0x0000006000007945 */ /* 0x000fe20003800000 */
[----:B------:R-:W-:-:S07]  /*9670*/  IMAD.MOV.U32 R7, RZ, RZ, -0x1 ;  /* 0xffffffffff077424 */ /* 0x000fce00078e00ff */
[----:B------:R-:W-:Y:S05]  /*9680*/  WARPSYNC.COLLECTIVE R7, `(.L_x_196) ;  /* 0x00000000070c7348 */ /* 0x000fea0003c00000 */
[----:B------:R-:W-:Y:S02]  /*9690*/  ELECT P1, UR62, PT ;  /* 0x00000000003e782f */ /* 0x000fe40003820000 */
[----:B------:R-:W-:Y:S01]  /*96a0*/  MOV R7, UR62 ;  /* 0x0000003e00077c02 */ /* 0x000fe20008000f00 */
[----:B------:R-:W-:Y:S10]  /*96b0*/  ENDCOLLECTIVE ;  /* 0x000000000000791b */ /* 0x000ff40003800000 */
.L_x_196:
[----:B------:R-:W-:Y:S05]  /*96c0*/  BSYNC B0 ;  /* 0x0000000000007941 */ /* 0x000fea0003800000 */
.L_x_195:
[----:B------:R-:W-:Y:S01]  /*96d0*/  PLOP3.LUT P0, PT, P1, PT, PT, 0x80, 0x0 ;  /* 0x000000000000781c */ /* 0x000fe20000f0f070 */
[----:B------:R-:W-:-:S12]  /*96e0*/  BRA `(.L_x_197) ;  /* 0xfffffff800a07947 */ /* 0x000fd8000383ffff */
.L_x_186:
[----:B0-----:R0:W1:Y:S02]  /*96f0*/  SYNCS.PHASECHK.TRANS64.TRYWAIT P0, [R6+URZ], R3 ;  /* 0x00000003060075a7 */ /* 0x001064000800017f */
[----:B-1----:R-:W-:Y:S05]  /*9700*/  @!P0 NANOSLEEP.SYNCS 0x989680 ;  /* 0x009896800000895d */ /* 0x002fea0003900000 */
[----:B------:R-:W1:Y:S02]  /*9710*/  @!P0 SYNCS.PHASECHK.TRANS64 P0, [R6+URZ], R3 ;  /* 0x00000003060085a7 */ /* 0x000e64000800007f */
[----:B-1----:R-:W-:Y:S05]  /*9720*/  @!P0 BRA `(.L_x_186) ;  /* 0xfffffffc00f08947 */ /* 0x002fea000383ffff */
[----:B------:R-:W-:Y:S05]  /*9730*/  BRA `(.L_x_198) ;  /* 0xfffffff800e07947 */ /* 0x000fea000383ffff */
.L_x_187:
[----:B0-----:R0:W1:Y:S02]  /*9740*/  SYNCS.PHASECHK.TRANS64.TRYWAIT P0, [R7+URZ], R4 ;  /* 0x00000004070075a7 */ /* 0x001064000800017f */
[----:B-1----:R-:W-:Y:S05]  /*9750*/  @!P0 NANOSLEEP.SYNCS 0x989680 ;  /* 0x009896800000895d */ /* 0x002fea0003900000 */
[----:B------:R-:W1:Y:S02]  /*9760*/  @!P0 SYNCS.PHASECHK.TRANS64 P0, [R7+URZ], R4 ;  /* 0x00000004070085a7 */ /* 0x000e64000800007f */
[----:B-1----:R-:W-:Y:S05]  /*9770*/  @!P0 BRA `(.L_x_187) ;  /* 0xfffffffc00f08947 */ /* 0x002fea000383ffff */
[----:B------:R-:W-:Y:S05]  /*9780*/  BRA `(.L_x_199) ;  /* 0xfffffff800f07947 */ /* 0x000fea000383ffff */
.L_x_188:
[----:B0-----:R0:W1:Y:S02]  /*9790*/  SYNCS.PHASECHK.TRANS64.TRYWAIT P0, [R10+URZ], R5 ;  /* 0x000000050a0075a7 */ /* 0x001064000800017f */
[----:B-1----:R-:W-:Y:S05]  /*97a0*/  @!P0 NANOSLEEP.SYNCS 0x989680 ;  /* 0x009896800000895d */ /* 0x002fea0003900000 */
[----:B------:R-:W1:Y:S02]  /*97b0*/  @!P0 SYNCS.PHASECHK.TRANS64 P0, [R10+URZ], R5 ;  /* 0x000000050a0085a7 */ /* 0x000e64000800007f */
[----:B-1----:R-:W-:Y:S05]  /*97c0*/  @!P0 BRA `(.L_x_188) ;  /* 0xfffffffc00f08947 */ /* 0x002fea000383ffff */
[----:B------:R-:W-:Y:S05]  /*97d0*/  BRA `(.L_x_200) ;  /* 0xfffffffc00007947 */ /* 0x000fea000383ffff */
.L_x_189:
[----:B-1----:R1:W2:Y:S02]  /*97e0*/  SYNCS.PHASECHK.TRANS64.TRYWAIT P0, [R11+URZ], R6 ;  /* 0x000000060b0075a7 */ /* 0x0022a4000800017f */
[----:B--2---:R-:W-:Y:S05]  /*97f0*/  @!P0 NANOSLEEP.SYNCS 0x989680 ;  /* 0x009896800000895d */ /* 0x004fea0003900000 */
[----:B------:R-:W2:Y:S02]  /*9800*/  @!P0 SYNCS.PHASECHK.TRANS64 P0, [R11+URZ], R6 ;  /* 0x000000060b0085a7 */ /* 0x000ea4000800007f */
[----:B--2---:R-:W-:Y:S05]  /*9810*/  @!P0 BRA `(.L_x_189) ;  /* 0xfffffffc00f08947 */ /* 0x004fea000383ffff */
[----:B------:R-:W-:Y:S05]  /*9820*/  BRA `(.L_x_201) ;  /* 0xfffffffc00087947 */ /* 0x000fea000383ffff */
.L_x_202:
[----:B------:R-:W-:-:S00]  /*9830*/  BRA `(.L_x_202) ;  /* 0xfffffffc00fc7947 */ /* 0x000fc0000383ffff */
[----:B------:R-:W-:-:S00]  /*9840*/  NOP ;  /* 0x0000000000007918 */ /* 0x000fc00000000000 */
        /* <DEDUP_REMOVED lines=11> */
.L_x_203:


//--------------------- .nv.shared._ZN7cutlass13device_kernelINS_4gemm6kernel13GemmUniversalIN4cute5tupleIJiiiiEEENS1_10collective13CollectiveMmaINS1_37MainloopSm90TmaGmmaWarpSpecializedFP8ILi5ENS5_IJNS4_1CILi1EEESB_SB_EEENS1_35KernelTmaWarpSpecializedCooperativeEEENS5_IJNSA_ILi256EEENSA_ILi64EEESG_EEENS_12float_e5m2_tENS5_IJlSB_lEEESI_SJ_NS4_8TiledMMAINS4_8MMA_AtomIJNS4_4SM904GMMA30MMA_64x64x32_F32E5M2E5M2_SS_TNILNSN_7ScaleInE1ELSP_1EEEEEENS4_6LayoutINS5_IJNSA_ILi2EEESB_SB_EEENS5_IJSB_NSA_ILi0EEESV_EEEEENS5_IJNS4_10UnderscoreESY_SY_EEEEENS4_13SM90_TMA_LOADENS4_14ComposedLayoutINS4_7SwizzleILi2ELi4ELi3EEENS4_18smem_ptr_flag_bitsILi8EEENSS_INS5_IJNSA_ILi8EEESG_EEENS5_IJSG_SB_EEEEEEEvNS4_8identityES11_S1B_vS1C_EENS_8epilogue10collective6detail29Sm90TmaWarpSpecializedAdapterINS1F_15DefaultEpilogueISI_SJ_SJ_NS1E_6thread17LinearCombinationISI_Li1EffLNS1J_9ScaleType4KindE0ELNS_15FloatRoundStyleE2ESI_EENS1_15EpilogueDefaultEEEEEvvEEEEvNT_6ParamsE --------------------------
	.section	.nv.shared._ZN7cutlass13device_kernelINS_4gemm6kernel13GemmUniversalIN4cute5tupleIJiiiiEEENS1_10collective13CollectiveMmaINS1_37MainloopSm90TmaGmmaWarpSpecializedFP8ILi5ENS5_IJNS4_1CILi1EEESB_SB_EEENS1_35KernelTmaWarpSpecializedCooperativeEEENS5_IJNSA_ILi256EEENSA_ILi64EEESG_EEENS_12float_e5m2_tENS5_IJlSB_lEEESI_SJ_NS4_8TiledMMAINS4_8MMA_AtomIJNS4_4SM904GMMA30MMA_64x64x32_F32E5M2E5M2_SS_TNILNSN_7ScaleInE1ELSP_1EEEEEENS4_6LayoutINS5_IJNSA_ILi2EEESB_SB_EEENS5_IJSB_NSA_ILi0EEESV_EEEEENS5_IJNS4_10UnderscoreESY_SY_EEEEENS4_13SM90_TMA_LOADENS4_14ComposedLayoutINS4_7SwizzleILi2ELi4ELi3EEENS4_18smem_ptr_flag_bitsILi8EEENSS_INS5_IJNSA_ILi8EEESG_EEENS5_IJSG_SB_EEEEEEEvNS4_8identityES11_S1B_vS1C_EENS_8epilogue10collective6detail29Sm90TmaWarpSpecializedAdapterINS1F_15DefaultEpilogueISI_SJ_SJ_NS1E_6thread17LinearCombinationISI_Li1EffLNS1J_9ScaleType4KindE0ELNS_15FloatRoundStyleE2ESI_EENS1_15EpilogueDefaultEEEEEvvEEEEvNT_6ParamsE,"aw",@nobits
	.sectionflags	@""
	.align	16
	.zero		1024


//--------------------- .nv.shared.reserved.0     --------------------------
	.section	.nv.shared.reserved.0,"aw",@nobits
	.weak		__nv_reservedSMEM_offset_0_alias
	.size		__nv_reservedSMEM_offset_0_alias, 0, 0
	.other		__nv_reservedSMEM_offset_0_alias,@"STO_CUDA_RESERVED_SHARED STV_DEFAULT"
__nv_reservedSMEM_offset_0_alias:
	.zero		0


//--------------------- .nv.global                --------------------------
	.section	.nv.global,"aw",@nobits
.nv.global:
	.type		_ZN39_INTERNAL_a8cca1c0_4_k_cu_52412d71_47904cute1_E,@object
	.size		_ZN39_INTERNAL_a8cca1c0_4_k_cu_52412d71_47904cute1_E,(_ZN39_INTERNAL_a8cca1c0_4_k_cu_52412d71_47904cuda3std3__45__cpo6cbeginE - _ZN39_INTERNAL_a8cca1c0_4_k_cu_52412d71_47904cute1_E)
_ZN39_INTERNAL_a8cca1c0_4_k_cu_52412d71_47904cute1_E:
	.zero		1
	.type		_ZN39_INTERNAL_a8cca1c0_4_k_cu_52412d71_47904cuda3std3__45__cpo6cbeginE,@object
	.size		_ZN39_INTERNAL_a8cca1c0_4_k_cu_52412d71_47904cuda3std3__45__cpo6cbeginE,(_ZN39_INTERNAL_a8cca1c0_4_k_cu_52412d71_47904cuda3std3__48in_placeE - _ZN39_INTERNAL_a8cca1c0_4_k_cu_52412d71_47904cuda3std3__45__cpo6cbeginE)
_ZN39_INTERNAL_a8cca1c0_4_k_cu_52412d71_47904cuda3std3__45__cpo6cbeginE:
	.zero		1
	.type		_ZN39_INTERNAL_a8cca1c0_4_k_cu_52412d71_47904cuda3std3__48in_placeE,@object
	.size		_ZN39_INTERNAL_a8cca1c0_4_k_cu_52412d71_47904cuda3std3__48in_placeE,(_ZN39_INTERNAL_a8cca1c0_4_k_cu_52412d71_47904cuda3std6ranges3__45__cpo9iter_moveE - _ZN39_INTERNAL_a8cca1c0_4_k_cu_52412d71_47904cuda3std3__48in_placeE)
_ZN39_INTERNAL_a8cca1c0_4_k_cu_52412d71_47904cuda3std3__48in_placeE:
	.zero		1
	.type		_ZN39_INTERNAL_a8cca1c0_4_k_cu_52412d71_47904cuda3std6ranges3__45__cpo9iter_moveE,@object
	.size		_ZN39_INTERNAL_a8cca1c0_4_k_cu_52412d71_47904cuda3std6ranges3__45__cpo9iter_moveE,(_ZN39_INTERNAL_a8cca1c0_4_k_cu_52412d71_47904cuda3std3__45__cpo5beginE - _ZN39_INTERNAL_a8cca1c0_4_k_cu_52412d71_47904cuda3std6ranges3__45__cpo9iter_moveE)
_ZN39_INTERNAL_a8cca1c0_4_k_cu_52412d71_47904cuda3std6ranges3__45__cpo9iter_moveE:
	.zero		1
	.type		_ZN39_INTERNAL_a8cca1c0_4_k_cu_52412d71_47904cuda3std3__45__cpo5beginE,@object
	.size		_ZN39_INTERNAL_a8cca1c0_4_k_cu_52412d71_47904cuda3std3__45__cpo5beginE,(_ZN39_INTERNAL_a8cca1c0_4_k_cu_52412d71_47904cuda3std3__441_GLOBAL__N__a8cca1c0_4_k_cu_52412d71_47906ignoreE - _ZN39_INTERNAL_a8cca1c0_4_k_cu_52412d71_47904cuda3std3__45__cpo5beginE)
_ZN39_INTERNAL_a8cca1c0_4_k_cu_52412d71_47904cuda3std3__45__cpo5beginE:
	.zero		1
	.type		_ZN39_INTERNAL_a8cca1c0_4_k_cu_52412d71_47904cuda3std3__441_GLOBAL__N__a8cca1c0_4_k_cu_52412d71_47906ignoreE,@object
	.size		_ZN39_INTERNAL_a8cca1c0_4_k_cu_52412d71_47904cuda3std3__441_GLOBAL__N__a8cca1c0_4_k_cu_52412d71_47906ignoreE,(_ZN39_INTERNAL_a8cca1c0_4_k_cu_52412d71_47904cute7productE - _ZN39_INTERNAL_a8cca1c0_4_k_cu_52412d71_47904cuda3std3__441_GLOBAL__N__a8cca1c0_4_k_cu_52412d71_47906ignoreE)
_ZN39_INTERNAL_a8cca1c0_4_k_cu_52412d71_47904cuda3std3__441_GLOBAL__N__a8cca1c0_4_k_cu_52412d71_47906ignoreE:
	.zero		1
	.type		_ZN39_INTERNAL_a8cca1c0_4_k_cu_52412d71_47904cute7productE,@object
	.size		_ZN39_INTERNAL_a8cca1c0_4_k_cu_52412d71_47904cute7productE,(_ZN39_INTERNAL_a8cca1c0_4_k_cu_52412d71_47904cuda3std3__45__cpo3endE - _ZN39_INTERNAL_a8cca1c0_4_k_cu_52412d71_47904cute7productE)
_ZN39_INTERNAL_a8cca1c0_4_k_cu_52412d71_47904cute7productE:
	.zero		1
	.type		_ZN39_INTERNAL_a8cca1c0_4_k_cu_52412d71_47904cuda3std3__45__cpo3endE,@object
	.size		_ZN39_INTERNAL_a8cca1c0_4_k_cu_52412d71_47904cuda3std3__45__cpo3endE,(_ZN39_INTERNAL_a8cca1c0_4_k_cu_52412d71_47904cuda3std3__419piecewise_constructE - _ZN39_INTERNAL_a8cca1c0_4_k_cu_52412d71_47904cuda3std3__45__cpo3endE)
_ZN39_INTERNAL_a8cca1c0_4_k_cu_52412d71_47904cuda3std3__45__cpo3endE:
	.zero		1
	.type		_ZN39_INTERNAL_a8cca1c0_4_k_cu_52412d71_47904cuda3std3__419piecewise_constructE,@object
	.size		_ZN39_INTERNAL_a8cca1c0_4_k_cu_52412d71_47904cuda3std3__419piecewise_constructE,(_ZN39_INTERNAL_a8cca1c0_4_k_cu_52412d71_47904cuda3std3__45__cpo4cendE - _ZN39_INTERNAL_a8cca1c0_4_k_cu_52412d71_47904cuda3std3__419piecewise_constructE)
_ZN39_INTERNAL_a8cca1c0_4_k_cu_52412d71_47904cuda3std3__419piecewise_constructE:
	.zero		1
	.type		_ZN39_INTERNAL_a8cca1c0_4_k_cu_52412d71_47904cuda3std3__45__cpo4cendE,@object
	.size		_ZN39_INTERNAL_a8cca1c0_4_k_cu_52412d71_47904cuda3std3__45__cpo4cendE,(_ZN39_INTERNAL_a8cca1c0_4_k_cu_52412d71_47904cuda3std6ranges3__45__cpo4swapE - _ZN39_INTERNAL_a8cca1c0_4_k_cu_52412d71_47904cuda3std3__45__cpo4cendE)
_ZN39_INTERNAL_a8cca1c0_4_k_cu_52412d71_47904cuda3std3__45__cpo4cendE:
	.zero		1
	.type		_ZN39_INTERNAL_a8cca1c0_4_k_cu_52412d71_47904cuda3std6ranges3__45__cpo4swapE,@object
	.size		_ZN39_INTERNAL_a8cca1c0_4_k_cu_52412d71_47904cuda3std6ranges3__45__cpo4swapE,(.L_7 - _ZN39_INTERNAL_a8cca1c0_4_k_cu_52412d71_47904cuda3std6ranges3__45__cpo4swapE)
_ZN39_INTERNAL_a8cca1c0_4_k_cu_52412d71_47904cuda3std6ranges3__45__cpo4swapE:
	.zero		1
.L_7:


//--------------------- .nv.constant0._ZN7cutlass13device_kernelINS_4gemm6kernel13GemmUniversalIN4cute5tupleIJiiiiEEENS1_10collective13CollectiveMmaINS1_37MainloopSm90TmaGmmaWarpSpecializedFP8ILi5ENS5_IJNS4_1CILi1EEESB_SB_EEENS1_35KernelTmaWarpSpecializedCooperativeEEENS5_IJNSA_ILi256EEENSA_ILi64EEESG_EEENS_12float_e5m2_tENS5_IJlSB_lEEESI_SJ_NS4_8TiledMMAINS4_8MMA_AtomIJNS4_4SM904GMMA30MMA_64x64x32_F32E5M2E5M2_SS_TNILNSN_7ScaleInE1ELSP_1EEEEEENS4_6LayoutINS5_IJNSA_ILi2EEESB_SB_EEENS5_IJSB_NSA_ILi0EEESV_EEEEENS5_IJNS4_10UnderscoreESY_SY_EEEEENS4_13SM90_TMA_LOADENS4_14ComposedLayoutINS4_7SwizzleILi2ELi4ELi3EEENS4_18smem_ptr_flag_bitsILi8EEENSS_INS5_IJNSA_ILi8EEESG_EEENS5_IJSG_SB_EEEEEEEvNS4_8identityES11_S1B_vS1C_EENS_8epilogue10collective6detail29Sm90TmaWarpSpecializedAdapterINS1F_15DefaultEpilogueISI_SJ_SJ_NS1E_6thread17LinearCombinationISI_Li1EffLNS1J_9ScaleType4KindE0ELNS_15FloatRoundStyleE2ESI_EENS1_15EpilogueDefaultEEEEEvvEEEEvNT_6ParamsE --------------------------
	.section	.nv.constant0._ZN7cutlass13device_kernelINS_4gemm6kernel13GemmUniversalIN4cute5tupleIJiiiiEEENS1_10collective13CollectiveMmaINS1_37MainloopSm90TmaGmmaWarpSpecializedFP8ILi5ENS5_IJNS4_1CILi1EEESB_SB_EEENS1_35KernelTmaWarpSpecializedCooperativeEEENS5_IJNSA_ILi256EEENSA_ILi64EEESG_EEENS_12float_e5m2_tENS5_IJlSB_lEEESI_SJ_NS4_8TiledMMAINS4_8MMA_AtomIJNS4_4SM904GMMA30MMA_64x64x32_F32E5M2E5M2_SS_TNILNSN_7ScaleInE1ELSP_1EEEEEENS4_6LayoutINS5_IJNSA_ILi2EEESB_SB_EEENS5_IJSB_NSA_ILi0EEESV_EEEEENS5_IJNS4_10UnderscoreESY_SY_EEEEENS4_13SM90_TMA_LOADENS4_14ComposedLayoutINS4_7SwizzleILi2ELi4ELi3EEENS4_18smem_ptr_flag_bitsILi8EEENSS_INS5_IJNSA_ILi8EEESG_EEENS5_IJSG_SB_EEEEEEEvNS4_8identityES11_S1B_vS1C_EENS_8epilogue10collective6detail29Sm90TmaWarpSpecializedAdapterINS1F_15DefaultEpilogueISI_SJ_SJ_NS1E_6thread17LinearCombinationISI_Li1EffLNS1J_9ScaleType4KindE0ELNS_15FloatRoundStyleE2ESI_EENS1_15EpilogueDefaultEEEEEvvEEEEvNT_6ParamsE,"a",@progbits
	.sectionflags	@""
	.align	4
.nv.constant0._ZN7cutlass13device_kernelINS_4gemm6kernel13GemmUniversalIN4cute5tupleIJiiiiEEENS1_10collective13CollectiveMmaINS1_37MainloopSm90TmaGmmaWarpSpecializedFP8ILi5ENS5_IJNS4_1CILi1EEESB_SB_EEENS1_35KernelTmaWarpSpecializedCooperativeEEENS5_IJNSA_ILi256EEENSA_ILi64EEESG_EEENS_12float_e5m2_tENS5_IJlSB_lEEESI_SJ_NS4_8TiledMMAINS4_8MMA_AtomIJNS4_4SM904GMMA30MMA_64x64x32_F32E5M2E5M2_SS_TNILNSN_7ScaleInE1ELSP_1EEEEEENS4_6LayoutINS5_IJNSA_ILi2EEESB_SB_EEENS5_IJSB_NSA_ILi0EEESV_EEEEENS5_IJNS4_10UnderscoreESY_SY_EEEEENS4_13SM90_TMA_LOADENS4_14ComposedLayoutINS4_7SwizzleILi2ELi4ELi3EEENS4_18smem_ptr_flag_bitsILi8EEENSS_INS5_IJNSA_ILi8EEESG_EEENS5_IJSG_SB_EEEEEEEvNS4_8identityES11_S1B_vS1C_EENS_8epilogue10collective6detail29Sm90TmaWarpSpecializedAdapterINS1F_15DefaultEpilogueISI_SJ_SJ_NS1E_6thread17LinearCombinationISI_Li1EffLNS1J_9ScaleType4KindE0ELNS_15FloatRoundStyleE2ESI_EENS1_15EpilogueDefaultEEEEEvvEEEEvNT_6ParamsE:
	.zero		1664


//--------------------- SYMBOLS --------------------------

	.type		.nv.reservedSmem.offset0,@object
	.size		.nv.reservedSmem.offset0,0x4
